//
// Generated by NVIDIA NVVM Compiler
//
// Compiler Build ID: CL-36424714
// Cuda compilation tools, release 13.0, V13.0.88
// Based on NVVM 20.0.0
//

.version 9.0
.target sm_100
.address_size 64

	// .globl	_Z27DenseLayerGEMM_i4_o4_kernelPKhS0_PhiiiS0_S0_S0_S0_S0_S0_P7__half2
.extern .shared .align 16 .b8 shmem[];

.visible .entry _Z27DenseLayerGEMM_i4_o4_kernelPKhS0_PhiiiS0_S0_S0_S0_S0_S0_P7__half2(
	.param .u64 .ptr .align 1 _Z27DenseLayerGEMM_i4_o4_kernelPKhS0_PhiiiS0_S0_S0_S0_S0_S0_P7__half2_param_0,
	.param .u64 .ptr .align 1 _Z27DenseLayerGEMM_i4_o4_kernelPKhS0_PhiiiS0_S0_S0_S0_S0_S0_P7__half2_param_1,
	.param .u64 .ptr .align 1 _Z27DenseLayerGEMM_i4_o4_kernelPKhS0_PhiiiS0_S0_S0_S0_S0_S0_P7__half2_param_2,
	.param .u32 _Z27DenseLayerGEMM_i4_o4_kernelPKhS0_PhiiiS0_S0_S0_S0_S0_S0_P7__half2_param_3,
	.param .u32 _Z27DenseLayerGEMM_i4_o4_kernelPKhS0_PhiiiS0_S0_S0_S0_S0_S0_P7__half2_param_4,
	.param .u32 _Z27DenseLayerGEMM_i4_o4_kernelPKhS0_PhiiiS0_S0_S0_S0_S0_S0_P7__half2_param_5,
	.param .u64 .ptr .align 1 _Z27DenseLayerGEMM_i4_o4_kernelPKhS0_PhiiiS0_S0_S0_S0_S0_S0_P7__half2_param_6,
	.param .u64 .ptr .align 1 _Z27DenseLayerGEMM_i4_o4_kernelPKhS0_PhiiiS0_S0_S0_S0_S0_S0_P7__half2_param_7,
	.param .u64 .ptr .align 1 _Z27DenseLayerGEMM_i4_o4_kernelPKhS0_PhiiiS0_S0_S0_S0_S0_S0_P7__half2_param_8,
	.param .u64 .ptr .align 1 _Z27DenseLayerGEMM_i4_o4_kernelPKhS0_PhiiiS0_S0_S0_S0_S0_S0_P7__half2_param_9,
	.param .u64 .ptr .align 1 _Z27DenseLayerGEMM_i4_o4_kernelPKhS0_PhiiiS0_S0_S0_S0_S0_S0_P7__half2_param_10,
	.param .u64 .ptr .align 1 _Z27DenseLayerGEMM_i4_o4_kernelPKhS0_PhiiiS0_S0_S0_S0_S0_S0_P7__half2_param_11,
	.param .u64 .ptr .align 1 _Z27DenseLayerGEMM_i4_o4_kernelPKhS0_PhiiiS0_S0_S0_S0_S0_S0_P7__half2_param_12
)
{
	.reg .pred 	%p<184>;
	.reg .b16 	%rs<75>;
	.reg .b32 	%r<2427>;
	.reg .b32 	%f<1167>;
	.reg .b64 	%rd<250>;

	ld.param.u64 	%rd52, [_Z27DenseLayerGEMM_i4_o4_kernelPKhS0_PhiiiS0_S0_S0_S0_S0_S0_P7__half2_param_0];
	ld.param.u64 	%rd53, [_Z27DenseLayerGEMM_i4_o4_kernelPKhS0_PhiiiS0_S0_S0_S0_S0_S0_P7__half2_param_1];
	ld.param.u32 	%r247, [_Z27DenseLayerGEMM_i4_o4_kernelPKhS0_PhiiiS0_S0_S0_S0_S0_S0_P7__half2_param_3];
	ld.param.u32 	%r241, [_Z27DenseLayerGEMM_i4_o4_kernelPKhS0_PhiiiS0_S0_S0_S0_S0_S0_P7__half2_param_4];
	ld.param.u32 	%r242, [_Z27DenseLayerGEMM_i4_o4_kernelPKhS0_PhiiiS0_S0_S0_S0_S0_S0_P7__half2_param_5];
	ld.param.u64 	%rd54, [_Z27DenseLayerGEMM_i4_o4_kernelPKhS0_PhiiiS0_S0_S0_S0_S0_S0_P7__half2_param_6];
	ld.param.u64 	%rd55, [_Z27DenseLayerGEMM_i4_o4_kernelPKhS0_PhiiiS0_S0_S0_S0_S0_S0_P7__half2_param_7];
	shr.s32 	%r248, %r247, 31;
	shr.u32 	%r249, %r248, 28;
	add.s32 	%r250, %r247, %r249;
	shr.s32 	%r1, %r250, 4;
	shl.b32 	%r251, %r1, 5;
	and.b32  	%r252, %r250, 65520;
	sub.s32 	%r253, %r247, %r252;
	cvt.u16.u32 	%rs1, %r253;
	cvt.s8.s32 	%rs2, %r253;
	shr.u16 	%rs3, %rs2, 12;
	and.b16  	%rs4, %rs3, 7;
	add.s16 	%rs5, %rs1, %rs4;
	cvt.s16.s8 	%rs6, %rs5;
	shr.u16 	%rs7, %rs6, 3;
	sub.s16 	%rs8, 1, %rs7;
	cvt.u32.u16 	%r254, %rs8;
	and.b32  	%r255, %r254, 255;
	shr.u32 	%r256, %r248, 29;
	add.s32 	%r257, %r247, %r256;
	and.b32  	%r258, %r257, 1073741816;
	sub.s32 	%r259, %r247, %r258;
	add.s32 	%r260, %r259, 1073741816;
	mul.lo.s32 	%r261, %r260, %r255;
	shl.b32 	%r2, %r261, 2;
	add.s32 	%r262, %r251, %r2;
	add.s32 	%r3, %r262, 32;
	mov.u32 	%r4, %ctaid.x;
	mov.u32 	%r5, %ctaid.y;
	mov.u32 	%r6, %tid.y;
	mov.u32 	%r7, %tid.z;
	shl.b32 	%r8, %r5, 7;
	mul.lo.s32 	%r2400, %r242, %r8;
	mov.u32 	%r263, %ntid.y;
	mad.lo.s32 	%r10, %r7, %r263, %r6;
	mov.u32 	%r11, %tid.x;
	shl.b32 	%r264, %r10, 4;
	shr.u32 	%r12, %r11, 2;
	add.s32 	%r13, %r264, %r12;
	and.b32  	%r14, %r11, 3;
	shr.u32 	%r15, %r11, 3;
	xor.b32  	%r265, %r15, %r11;
	add.s32 	%r266, %r13, %r8;
	setp.lt.u32 	%p4, %r266, %r247;
	shl.b32 	%r267, %r11, 5;
	and.b32  	%r2396, %r267, 96;
	shl.b32 	%r268, %r265, 4;
	and.b32  	%r269, %r268, 48;
	cvt.u64.u32 	%rd1, %r269;
	shl.b32 	%r270, %r11, 4;
	cvt.u64.u32 	%rd56, %r270;
	and.b64  	%rd57, %rd56, 48;
	add.s64 	%rd2, %rd52, %rd57;
	shl.b32 	%r18, %r4, 7;
	mul.lo.s32 	%r2399, %r242, %r18;
	add.s64 	%rd3, %rd53, %rd57;
	shl.b32 	%r20, %r5, 8;
	setp.lt.u32 	%p5, %r11, 10;
	add.s32 	%r271, %r8, %r11;
	add.s32 	%r272, %r271, %r264;
	setp.lt.u32 	%p6, %r272, %r247;
	setp.gt.u32 	%p7, %r11, 7;
	or.pred  	%p1, %p6, %p7;
	and.pred  	%p10, %p5, %p1;
	selp.u32 	%r21, 1, 0, %p10;
	and.b32  	%r273, %r11, 1;
	shl.b32 	%r274, %r10, 1;
	or.b32  	%r22, %r274, %r273;
	shl.b32 	%r275, %r22, 4;
	mov.u32 	%r276, shmem;
	add.s32 	%r277, %r276, %r275;
	add.s32 	%r2395, %r277, 66560;
	mul.wide.u32 	%rd58, %r22, 16;
	add.s64 	%rd4, %rd55, %rd58;
	shl.b32 	%r278, %r10, 3;
	add.s32 	%r24, %r278, %r11;
	shl.b32 	%r279, %r24, 4;
	add.s32 	%r280, %r276, %r279;
	add.s32 	%r25, %r280, 65536;
	mul.wide.u32 	%rd59, %r24, 16;
	add.s64 	%rd5, %rd54, %rd59;
	setp.lt.u32 	%p11, %r2396, %r242;
	and.pred  	%p13, %p4, %p11;
	cvt.u64.u32 	%rd60, %r276;
	add.s64 	%rd61, %rd60, %rd1;
	shr.s32 	%r281, %r2400, 1;
	selp.u32 	%r243, 1, 0, %p13;
	shl.b32 	%r282, %r13, 6;
	cvt.u64.u32 	%rd6, %r282;
	add.s64 	%rd44, %rd61, %rd6;
	mul.lo.s32 	%r283, %r13, %r242;
	shr.s32 	%r26, %r283, 1;
	add.s32 	%r284, %r26, %r281;
	cvt.s64.s32 	%rd62, %r284;
	add.s64 	%rd45, %rd2, %rd62;
	// begin inline asm
	{
.reg .pred p;
setp.ne.b32 p, %r243, 0;
@!p st.shared.v4.u32 [%rd44], {0, 0, 0, 0};
@p cp.async.cg.shared.global [%rd44], [%rd45], 16;
}

	// end inline asm
	add.s32 	%r27, %r13, 8;
	add.s32 	%r28, %r266, 8;
	setp.lt.u32 	%p14, %r28, %r247;
	and.pred  	%p15, %p13, %p14;
	selp.u32 	%r244, 1, 0, %p15;
	shl.b32 	%r285, %r27, 6;
	cvt.u64.u32 	%rd8, %r285;
	add.s64 	%rd46, %rd61, %rd8;
	shl.b32 	%r286, %r242, 3;
	add.s32 	%r287, %r283, %r286;
	shr.s32 	%r29, %r287, 1;
	add.s32 	%r288, %r29, %r281;
	cvt.s64.s32 	%rd63, %r288;
	add.s64 	%rd47, %rd2, %rd63;
	// begin inline asm
	{
.reg .pred p;
setp.ne.b32 p, %r244, 0;
@!p st.shared.v4.u32 [%rd46], {0, 0, 0, 0};
@p cp.async.cg.shared.global [%rd46], [%rd47], 16;
}

	// end inline asm
	add.s32 	%r289, %r276, 8192;
	cvt.u64.u32 	%rd64, %r289;
	add.s64 	%rd65, %rd64, %rd1;
	selp.u32 	%r246, 1, 0, %p11;
	shr.s32 	%r290, %r2399, 1;
	add.s64 	%rd48, %rd65, %rd6;
	add.s32 	%r291, %r26, %r290;
	cvt.s64.s32 	%rd66, %r291;
	add.s64 	%rd49, %rd3, %rd66;
	// begin inline asm
	{
.reg .pred p;
setp.ne.b32 p, %r246, 0;
@!p st.shared.v4.u32 [%rd48], {0, 0, 0, 0};
@p cp.async.cg.shared.global [%rd48], [%rd49], 16;
}

	// end inline asm
	add.s64 	%rd50, %rd65, %rd8;
	add.s32 	%r292, %r29, %r290;
	cvt.s64.s32 	%rd67, %r292;
	add.s64 	%rd51, %rd3, %rd67;
	// begin inline asm
	{
.reg .pred p;
setp.ne.b32 p, %r246, 0;
@!p st.shared.v4.u32 [%rd50], {0, 0, 0, 0};
@p cp.async.cg.shared.global [%rd50], [%rd51], 16;
}

	// end inline asm
	@%p7 bra 	$L__BB0_2;
	shl.b32 	%r294, %r5, 10;
	cvt.u64.u32 	%rd69, %r294;
	add.s64 	%rd245, %rd5, %rd69;
	mov.u32 	%r2393, %r25;
	bra.uni 	$L__BB0_3;
$L__BB0_2:
	shl.b32 	%r293, %r4, 6;
	mul.wide.u32 	%rd68, %r293, 4;
	add.s64 	%rd245, %rd4, %rd68;
	mov.u32 	%r2393, %r2395;
$L__BB0_3:
	setp.lt.u32 	%p16, %r28, %r247;
	setp.lt.u32 	%p17, %r11, 8;
	setp.lt.u32 	%p18, %r266, %r247;
	cvt.u64.u32 	%rd70, %r2393;
	// begin inline asm
	{
.reg .pred p;
setp.ne.b32 p, %r21, 0;
@p cp.async.cg.shared.global [%rd70], [%rd245], 16;
}

	// end inline asm
	// begin inline asm
	cp.async.commit_group;

	// end inline asm
	or.b32  	%r300, %r2396, 128;
	setp.lt.u32 	%p19, %r300, %r242;
	and.pred  	%p21, %p18, %p19;
	add.s32 	%r302, %r276, 16384;
	cvt.u64.u32 	%rd80, %r302;
	add.s64 	%rd81, %rd80, %rd1;
	add.s32 	%r303, %r2400, 128;
	shr.s32 	%r304, %r303, 1;
	selp.u32 	%r296, 1, 0, %p21;
	add.s64 	%rd72, %rd81, %rd6;
	add.s32 	%r305, %r26, %r304;
	cvt.s64.s32 	%rd82, %r305;
	add.s64 	%rd73, %rd2, %rd82;
	// begin inline asm
	{
.reg .pred p;
setp.ne.b32 p, %r296, 0;
@!p st.shared.v4.u32 [%rd72], {0, 0, 0, 0};
@p cp.async.cg.shared.global [%rd72], [%rd73], 16;
}

	// end inline asm
	and.pred  	%p22, %p21, %p16;
	selp.u32 	%r297, 1, 0, %p22;
	add.s64 	%rd74, %rd81, %rd8;
	add.s32 	%r306, %r29, %r304;
	cvt.s64.s32 	%rd83, %r306;
	add.s64 	%rd75, %rd2, %rd83;
	// begin inline asm
	{
.reg .pred p;
setp.ne.b32 p, %r297, 0;
@!p st.shared.v4.u32 [%rd74], {0, 0, 0, 0};
@p cp.async.cg.shared.global [%rd74], [%rd75], 16;
}

	// end inline asm
	add.s32 	%r307, %r276, 24576;
	cvt.u64.u32 	%rd84, %r307;
	add.s64 	%rd85, %rd84, %rd1;
	selp.u32 	%r299, 1, 0, %p19;
	add.s32 	%r308, %r2399, 128;
	shr.s32 	%r309, %r308, 1;
	add.s64 	%rd76, %rd85, %rd6;
	add.s32 	%r310, %r26, %r309;
	cvt.s64.s32 	%rd86, %r310;
	add.s64 	%rd77, %rd3, %rd86;
	// begin inline asm
	{
.reg .pred p;
setp.ne.b32 p, %r299, 0;
@!p st.shared.v4.u32 [%rd76], {0, 0, 0, 0};
@p cp.async.cg.shared.global [%rd76], [%rd77], 16;
}

	// end inline asm
	add.s64 	%rd78, %rd85, %rd8;
	add.s32 	%r311, %r29, %r309;
	cvt.s64.s32 	%rd87, %r311;
	add.s64 	%rd79, %rd3, %rd87;
	// begin inline asm
	{
.reg .pred p;
setp.ne.b32 p, %r299, 0;
@!p st.shared.v4.u32 [%rd78], {0, 0, 0, 0};
@p cp.async.cg.shared.global [%rd78], [%rd79], 16;
}

	// end inline asm
	add.s32 	%r31, %r3, %r20;
	add.s32 	%r32, %r241, %r18;
	@%p17 bra 	$L__BB0_5;
	shr.u32 	%r312, %r32, 31;
	add.s32 	%r313, %r32, %r312;
	shr.s32 	%r314, %r313, 1;
	mul.wide.s32 	%rd88, %r314, 4;
	add.s64 	%rd246, %rd4, %rd88;
	mov.u32 	%r2394, %r2395;
	bra.uni 	$L__BB0_6;
$L__BB0_5:
	mul.wide.s32 	%rd89, %r31, 4;
	add.s64 	%rd246, %rd5, %rd89;
	mov.u32 	%r2394, %r25;
$L__BB0_6:
	setp.lt.u32 	%p23, %r28, %r247;
	setp.lt.u32 	%p24, %r11, 8;
	setp.lt.u32 	%p25, %r266, %r247;
	add.s32 	%r320, %r2394, 1280;
	cvt.u64.u32 	%rd90, %r320;
	// begin inline asm
	{
.reg .pred p;
setp.ne.b32 p, %r21, 0;
@p cp.async.cg.shared.global [%rd90], [%rd246], 16;
}

	// end inline asm
	// begin inline asm
	cp.async.commit_group;

	// end inline asm
	or.b32  	%r321, %r2396, 256;
	setp.lt.u32 	%p26, %r321, %r242;
	and.pred  	%p28, %p25, %p26;
	add.s32 	%r323, %r276, 32768;
	cvt.u64.u32 	%rd100, %r323;
	add.s64 	%rd101, %rd100, %rd1;
	add.s32 	%r324, %r2400, 256;
	shr.s32 	%r325, %r324, 1;
	selp.u32 	%r316, 1, 0, %p28;
	add.s64 	%rd92, %rd101, %rd6;
	add.s32 	%r326, %r26, %r325;
	cvt.s64.s32 	%rd102, %r326;
	add.s64 	%rd93, %rd2, %rd102;
	// begin inline asm
	{
.reg .pred p;
setp.ne.b32 p, %r316, 0;
@!p st.shared.v4.u32 [%rd92], {0, 0, 0, 0};
@p cp.async.cg.shared.global [%rd92], [%rd93], 16;
}

	// end inline asm
	and.pred  	%p29, %p28, %p23;
	selp.u32 	%r317, 1, 0, %p29;
	add.s64 	%rd94, %rd101, %rd8;
	add.s32 	%r327, %r29, %r325;
	cvt.s64.s32 	%rd103, %r327;
	add.s64 	%rd95, %rd2, %rd103;
	// begin inline asm
	{
.reg .pred p;
setp.ne.b32 p, %r317, 0;
@!p st.shared.v4.u32 [%rd94], {0, 0, 0, 0};
@p cp.async.cg.shared.global [%rd94], [%rd95], 16;
}

	// end inline asm
	add.s32 	%r328, %r276, 40960;
	cvt.u64.u32 	%rd104, %r328;
	add.s64 	%rd105, %rd104, %rd1;
	selp.u32 	%r319, 1, 0, %p26;
	add.s32 	%r329, %r2399, 256;
	shr.s32 	%r330, %r329, 1;
	add.s64 	%rd96, %rd105, %rd6;
	add.s32 	%r331, %r26, %r330;
	cvt.s64.s32 	%rd106, %r331;
	add.s64 	%rd97, %rd3, %rd106;
	// begin inline asm
	{
.reg .pred p;
setp.ne.b32 p, %r319, 0;
@!p st.shared.v4.u32 [%rd96], {0, 0, 0, 0};
@p cp.async.cg.shared.global [%rd96], [%rd97], 16;
}

	// end inline asm
	add.s64 	%rd98, %rd105, %rd8;
	add.s32 	%r332, %r29, %r330;
	cvt.s64.s32 	%rd107, %r332;
	add.s64 	%rd99, %rd3, %rd107;
	// begin inline asm
	{
.reg .pred p;
setp.ne.b32 p, %r319, 0;
@!p st.shared.v4.u32 [%rd98], {0, 0, 0, 0};
@p cp.async.cg.shared.global [%rd98], [%rd99], 16;
}

	// end inline asm
	@%p24 bra 	$L__BB0_8;
	add.s32 	%r333, %r32, %r241;
	shr.s32 	%r334, %r333, 1;
	mul.wide.s32 	%rd108, %r334, 4;
	add.s64 	%rd247, %rd4, %rd108;
	bra.uni 	$L__BB0_9;
$L__BB0_8:
	add.s32 	%r335, %r31, %r3;
	mul.wide.s32 	%rd109, %r335, 4;
	add.s64 	%rd247, %rd5, %rd109;
	mov.u32 	%r2395, %r25;
$L__BB0_9:
	add.s32 	%r361, %r2395, 2560;
	cvt.u64.u32 	%rd110, %r361;
	// begin inline asm
	{
.reg .pred p;
setp.ne.b32 p, %r21, 0;
@p cp.async.cg.shared.global [%rd110], [%rd247], 16;
}

	// end inline asm
	// begin inline asm
	cp.async.commit_group;

	// end inline asm
	// begin inline asm
	cp.async.wait_group 2;

	// end inline asm
	bar.sync 	0;
	shl.b32 	%r362, %r7, 12;
	shr.u32 	%r35, %r11, 4;
	shr.u32 	%r363, %r11, 1;
	and.b32  	%r36, %r363, 3;
	xor.b32  	%r364, %r36, %r35;
	shl.b32 	%r365, %r364, 4;
	add.s32 	%r367, %r276, %r365;
	shl.b32 	%r368, %r11, 6;
	and.b32  	%r369, %r368, 960;
	or.b32  	%r37, %r362, %r369;
	add.s32 	%r38, %r367, %r37;
	cvt.u64.u32 	%rd112, %r38;
	// begin inline asm
	ldmatrix.sync.aligned.x4.m8n8.shared.b16 {%r2414, %r2415, %r2416, %r2417}, [%rd112];

	// end inline asm
	add.s32 	%r370, %r38, 1024;
	cvt.u64.u32 	%rd113, %r370;
	// begin inline asm
	ldmatrix.sync.aligned.x4.m8n8.shared.b16 {%r2410, %r2411, %r2412, %r2413}, [%rd113];

	// end inline asm
	add.s32 	%r371, %r38, 2048;
	cvt.u64.u32 	%rd114, %r371;
	// begin inline asm
	ldmatrix.sync.aligned.x4.m8n8.shared.b16 {%r2406, %r2407, %r2408, %r2409}, [%rd114];

	// end inline asm
	add.s32 	%r372, %r38, 3072;
	cvt.u64.u32 	%rd115, %r372;
	// begin inline asm
	ldmatrix.sync.aligned.x4.m8n8.shared.b16 {%r2402, %r2403, %r2404, %r2405}, [%rd115];

	// end inline asm
	shl.b32 	%r373, %r6, 11;
	or.b32  	%r374, %r373, %r369;
	add.s32 	%r55, %r374, 8192;
	add.s32 	%r56, %r367, %r55;
	cvt.u64.u32 	%rd116, %r56;
	// begin inline asm
	ldmatrix.sync.aligned.x4.m8n8.shared.b16 {%r2422, %r2423, %r2424, %r2425}, [%rd116];

	// end inline asm
	add.s32 	%r375, %r56, 1024;
	cvt.u64.u32 	%rd117, %r375;
	// begin inline asm
	ldmatrix.sync.aligned.x4.m8n8.shared.b16 {%r2418, %r2419, %r2420, %r2421}, [%rd117];

	// end inline asm
	setp.lt.s32 	%p30, %r242, 1;
	mov.f32 	%f1103, 0f00000000;
	mov.f32 	%f1104, %f1103;
	mov.f32 	%f1105, %f1103;
	mov.f32 	%f1106, %f1103;
	mov.f32 	%f1107, %f1103;
	mov.f32 	%f1108, %f1103;
	mov.f32 	%f1109, %f1103;
	mov.f32 	%f1110, %f1103;
	mov.f32 	%f1111, %f1103;
	mov.f32 	%f1112, %f1103;
	mov.f32 	%f1113, %f1103;
	mov.f32 	%f1114, %f1103;
	mov.f32 	%f1115, %f1103;
	mov.f32 	%f1116, %f1103;
	mov.f32 	%f1117, %f1103;
	mov.f32 	%f1118, %f1103;
	mov.f32 	%f1119, %f1103;
	mov.f32 	%f1120, %f1103;
	mov.f32 	%f1121, %f1103;
	mov.f32 	%f1122, %f1103;
	mov.f32 	%f1123, %f1103;
	mov.f32 	%f1124, %f1103;
	mov.f32 	%f1125, %f1103;
	mov.f32 	%f1126, %f1103;
	mov.f32 	%f1127, %f1103;
	mov.f32 	%f1128, %f1103;
	mov.f32 	%f1129, %f1103;
	mov.f32 	%f1130, %f1103;
	mov.f32 	%f1131, %f1103;
	mov.f32 	%f1132, %f1103;
	mov.f32 	%f1133, %f1103;
	mov.f32 	%f1134, %f1103;
	mov.f32 	%f1135, %f1103;
	mov.f32 	%f1136, %f1103;
	mov.f32 	%f1137, %f1103;
	mov.f32 	%f1138, %f1103;
	mov.f32 	%f1139, %f1103;
	mov.f32 	%f1140, %f1103;
	mov.f32 	%f1141, %f1103;
	mov.f32 	%f1142, %f1103;
	mov.f32 	%f1143, %f1103;
	mov.f32 	%f1144, %f1103;
	mov.f32 	%f1145, %f1103;
	mov.f32 	%f1146, %f1103;
	mov.f32 	%f1147, %f1103;
	mov.f32 	%f1148, %f1103;
	mov.f32 	%f1149, %f1103;
	mov.f32 	%f1150, %f1103;
	mov.f32 	%f1151, %f1103;
	mov.f32 	%f1152, %f1103;
	mov.f32 	%f1153, %f1103;
	mov.f32 	%f1154, %f1103;
	mov.f32 	%f1155, %f1103;
	mov.f32 	%f1156, %f1103;
	mov.f32 	%f1157, %f1103;
	mov.f32 	%f1158, %f1103;
	mov.f32 	%f1159, %f1103;
	mov.f32 	%f1160, %f1103;
	mov.f32 	%f1161, %f1103;
	mov.f32 	%f1162, %f1103;
	mov.f32 	%f1163, %f1103;
	mov.f32 	%f1164, %f1103;
	mov.f32 	%f1165, %f1103;
	mov.f32 	%f1166, %f1103;
	@%p30 bra 	$L__BB0_17;
	mad.lo.s32 	%r2398, %r241, 3, %r18;
	mad.lo.s32 	%r377, %r2, 3, %r20;
	mad.lo.s32 	%r2397, %r1, 96, %r377;
	mov.b64 	%rd248, 3;
	mov.f32 	%f1103, 0f00000000;
	mov.b32 	%r2401, 384;
$L__BB0_11:
	setp.ge.u32 	%p32, %r266, %r247;
	cvt.u32.u64 	%r634, %rd248;
	shl.b32 	%r97, %r634, 14;
	add.s32 	%r635, %r97, 16384;
	and.b32  	%r636, %r635, 49152;
	add.s32 	%r637, %r37, %r636;
	add.s32 	%r638, %r35, 2;
	xor.b32  	%r639, %r638, %r36;
	shl.b32 	%r640, %r639, 4;
	mov.u32 	%r641, shmem;
	add.s32 	%r642, %r641, %r640;
	add.s32 	%r643, %r642, %r637;
	cvt.u64.u32 	%rd119, %r643;
	// begin inline asm
	ldmatrix.sync.aligned.x4.m8n8.shared.b16 {%r378, %r379, %r380, %r381}, [%rd119];

	// end inline asm
	add.s32 	%r644, %r643, 1024;
	cvt.u64.u32 	%rd120, %r644;
	// begin inline asm
	ldmatrix.sync.aligned.x4.m8n8.shared.b16 {%r382, %r383, %r384, %r385}, [%rd120];

	// end inline asm
	add.s32 	%r645, %r643, 2048;
	cvt.u64.u32 	%rd121, %r645;
	// begin inline asm
	ldmatrix.sync.aligned.x4.m8n8.shared.b16 {%r386, %r387, %r388, %r389}, [%rd121];

	// end inline asm
	add.s32 	%r646, %r643, 3072;
	cvt.u64.u32 	%rd122, %r646;
	// begin inline asm
	ldmatrix.sync.aligned.x4.m8n8.shared.b16 {%r390, %r391, %r392, %r393}, [%rd122];

	// end inline asm
	add.s32 	%r647, %r55, %r636;
	add.s32 	%r648, %r642, %r647;
	cvt.u64.u32 	%rd123, %r648;
	// begin inline asm
	ldmatrix.sync.aligned.x4.m8n8.shared.b16 {%r394, %r395, %r396, %r397}, [%rd123];

	// end inline asm
	add.s32 	%r649, %r648, 1024;
	cvt.u64.u32 	%rd124, %r649;
	// begin inline asm
	ldmatrix.sync.aligned.x4.m8n8.shared.b16 {%r398, %r399, %r400, %r401}, [%rd124];

	// end inline asm
	add.s64 	%rd127, %rd248, 1;
	and.b64  	%rd34, %rd127, 3;
	cvt.u32.u64 	%r650, %rd34;
	mul.lo.s32 	%r651, %r650, 1280;
	shl.b32 	%r652, %r7, 9;
	add.s32 	%r653, %r652, %r651;
	shl.b32 	%r654, %r11, 4;
	add.s32 	%r655, %r641, %r654;
	add.s32 	%r656, %r655, %r653;
	add.s32 	%r657, %r656, 65536;
	cvt.u64.u32 	%rd125, %r657;
	// begin inline asm
	ldmatrix.sync.aligned.x4.m8n8.shared.b16 {%r402, %r403, %r404, %r405}, [%rd125];

	// end inline asm
	shl.b32 	%r658, %r6, 6;
	add.s32 	%r659, %r658, %r651;
	shl.b32 	%r660, %r15, 4;
	add.s32 	%r661, %r641, %r660;
	add.s32 	%r662, %r661, %r659;
	add.s32 	%r663, %r662, 66560;
	cvt.u64.u32 	%rd126, %r663;
	// begin inline asm
	ldmatrix.sync.aligned.x4.m8n8.shared.b16 {%r406, %r407, %r408, %r409}, [%rd126];

	// end inline asm
	mov.b32 	%r633, 0;
	// begin inline asm
	mma.sync.aligned.m16n8k64.row.col.s32.s4.s4.s32 {%r410,  %r411,  %r412,  %r413},{%r2414,  %r2415,  %r2416,  %r2417},{%r2422,  %r2424},{%r633,  %r633,  %r633,  %r633};

	// end inline asm
	// begin inline asm
	mma.sync.aligned.m16n8k64.row.col.s32.s4.s4.s32 {%r424,  %r425,  %r426,  %r427},{%r2414,  %r2415,  %r2416,  %r2417},{%r2423,  %r2425},{%r633,  %r633,  %r633,  %r633};

	// end inline asm
	// begin inline asm
	mma.sync.aligned.m16n8k64.row.col.s32.s4.s4.s32 {%r438,  %r439,  %r440,  %r441},{%r2414,  %r2415,  %r2416,  %r2417},{%r2418,  %r2420},{%r633,  %r633,  %r633,  %r633};

	// end inline asm
	// begin inline asm
	mma.sync.aligned.m16n8k64.row.col.s32.s4.s4.s32 {%r452,  %r453,  %r454,  %r455},{%r2414,  %r2415,  %r2416,  %r2417},{%r2419,  %r2421},{%r633,  %r633,  %r633,  %r633};

	// end inline asm
	// begin inline asm
	mma.sync.aligned.m16n8k64.row.col.s32.s4.s4.s32 {%r466,  %r467,  %r468,  %r469},{%r2410,  %r2411,  %r2412,  %r2413},{%r2422,  %r2424},{%r633,  %r633,  %r633,  %r633};

	// end inline asm
	// begin inline asm
	mma.sync.aligned.m16n8k64.row.col.s32.s4.s4.s32 {%r480,  %r481,  %r482,  %r483},{%r2410,  %r2411,  %r2412,  %r2413},{%r2423,  %r2425},{%r633,  %r633,  %r633,  %r633};

	// end inline asm
	// begin inline asm
	mma.sync.aligned.m16n8k64.row.col.s32.s4.s4.s32 {%r494,  %r495,  %r496,  %r497},{%r2410,  %r2411,  %r2412,  %r2413},{%r2418,  %r2420},{%r633,  %r633,  %r633,  %r633};

	// end inline asm
	// begin inline asm
	mma.sync.aligned.m16n8k64.row.col.s32.s4.s4.s32 {%r508,  %r509,  %r510,  %r511},{%r2410,  %r2411,  %r2412,  %r2413},{%r2419,  %r2421},{%r633,  %r633,  %r633,  %r633};

	// end inline asm
	// begin inline asm
	mma.sync.aligned.m16n8k64.row.col.s32.s4.s4.s32 {%r522,  %r523,  %r524,  %r525},{%r2406,  %r2407,  %r2408,  %r2409},{%r2422,  %r2424},{%r633,  %r633,  %r633,  %r633};

	// end inline asm
	// begin inline asm
	mma.sync.aligned.m16n8k64.row.col.s32.s4.s4.s32 {%r536,  %r537,  %r538,  %r539},{%r2406,  %r2407,  %r2408,  %r2409},{%r2423,  %r2425},{%r633,  %r633,  %r633,  %r633};

	// end inline asm
	// begin inline asm
	mma.sync.aligned.m16n8k64.row.col.s32.s4.s4.s32 {%r550,  %r551,  %r552,  %r553},{%r2406,  %r2407,  %r2408,  %r2409},{%r2418,  %r2420},{%r633,  %r633,  %r633,  %r633};

	// end inline asm
	// begin inline asm
	mma.sync.aligned.m16n8k64.row.col.s32.s4.s4.s32 {%r564,  %r565,  %r566,  %r567},{%r2406,  %r2407,  %r2408,  %r2409},{%r2419,  %r2421},{%r633,  %r633,  %r633,  %r633};

	// end inline asm
	// begin inline asm
	mma.sync.aligned.m16n8k64.row.col.s32.s4.s4.s32 {%r578,  %r579,  %r580,  %r581},{%r2402,  %r2403,  %r2404,  %r2405},{%r2422,  %r2424},{%r633,  %r633,  %r633,  %r633};

	// end inline asm
	// begin inline asm
	mma.sync.aligned.m16n8k64.row.col.s32.s4.s4.s32 {%r592,  %r593,  %r594,  %r595},{%r2402,  %r2403,  %r2404,  %r2405},{%r2423,  %r2425},{%r633,  %r633,  %r633,  %r633};

	// end inline asm
	// begin inline asm
	mma.sync.aligned.m16n8k64.row.col.s32.s4.s4.s32 {%r606,  %r607,  %r608,  %r609},{%r2402,  %r2403,  %r2404,  %r2405},{%r2418,  %r2420},{%r633,  %r633,  %r633,  %r633};

	// end inline asm
	// begin inline asm
	mma.sync.aligned.m16n8k64.row.col.s32.s4.s4.s32 {%r620,  %r621,  %r622,  %r623},{%r2402,  %r2403,  %r2404,  %r2405},{%r2419,  %r2421},{%r633,  %r633,  %r633,  %r633};

	// end inline asm
	setp.ge.s32 	%p33, %r2401, %r242;
	mov.pred 	%p183, 0;
	or.pred  	%p34, %p33, %p32;
	@%p34 bra 	$L__BB0_13;
	add.s32 	%r664, %r2396, 384;
	setp.lt.u32 	%p183, %r664, %r242;
$L__BB0_13:
	add.s32 	%r669, %r2400, 384;
	shr.s32 	%r670, %r669, 1;
	setp.lt.s32 	%p35, %r2401, %r242;
	setp.lt.u32 	%p36, %r28, %r247;
	setp.gt.u32 	%p37, %r11, 7;
	mov.u32 	%r671, shmem;
	add.s32 	%r672, %r671, %r97;
	cvt.u64.u32 	%rd136, %r672;
	add.s64 	%rd137, %rd136, %rd1;
	selp.u32 	%r665, 1, 0, %p183;
	add.s64 	%rd128, %rd137, %rd6;
	mul.lo.s32 	%r673, %r13, %r242;
	shr.u32 	%r674, %r673, 1;
	add.s32 	%r675, %r674, %r670;
	cvt.s64.s32 	%rd138, %r675;
	add.s64 	%rd129, %rd2, %rd138;
	// begin inline asm
	{
.reg .pred p;
setp.ne.b32 p, %r665, 0;
@!p st.shared.v4.u32 [%rd128], {0, 0, 0, 0};
@p cp.async.cg.shared.global [%rd128], [%rd129], 16;
}

	// end inline asm
	and.pred  	%p38, %p183, %p36;
	selp.u32 	%r666, 1, 0, %p38;
	add.s64 	%rd130, %rd137, %rd8;
	shl.b32 	%r676, %r242, 3;
	add.s32 	%r677, %r673, %r676;
	shr.u32 	%r678, %r677, 1;
	add.s32 	%r679, %r678, %r670;
	cvt.s64.s32 	%rd139, %r679;
	add.s64 	%rd131, %rd2, %rd139;
	// begin inline asm
	{
.reg .pred p;
setp.ne.b32 p, %r666, 0;
@!p st.shared.v4.u32 [%rd130], {0, 0, 0, 0};
@p cp.async.cg.shared.global [%rd130], [%rd131], 16;
}

	// end inline asm
	add.s32 	%r680, %r2399, 384;
	add.s32 	%r681, %r2396, 384;
	setp.lt.u32 	%p39, %r681, %r242;
	and.pred  	%p40, %p35, %p39;
	add.s32 	%r682, %r672, 8192;
	cvt.u64.u32 	%rd140, %r682;
	add.s64 	%rd141, %rd140, %rd1;
	selp.u32 	%r668, 1, 0, %p40;
	shr.s32 	%r683, %r680, 1;
	add.s64 	%rd132, %rd141, %rd6;
	add.s32 	%r684, %r674, %r683;
	cvt.s64.s32 	%rd142, %r684;
	add.s64 	%rd133, %rd3, %rd142;
	// begin inline asm
	{
.reg .pred p;
setp.ne.b32 p, %r668, 0;
@!p st.shared.v4.u32 [%rd132], {0, 0, 0, 0};
@p cp.async.cg.shared.global [%rd132], [%rd133], 16;
}

	// end inline asm
	add.s64 	%rd134, %rd141, %rd8;
	add.s32 	%r685, %r678, %r683;
	cvt.s64.s32 	%rd143, %r685;
	add.s64 	%rd135, %rd3, %rd143;
	// begin inline asm
	{
.reg .pred p;
setp.ne.b32 p, %r668, 0;
@!p st.shared.v4.u32 [%rd134], {0, 0, 0, 0};
@p cp.async.cg.shared.global [%rd134], [%rd135], 16;
}

	// end inline asm
	@%p37 bra 	$L__BB0_15;
	add.s32 	%r694, %r2397, 96;
	mul.wide.s32 	%rd145, %r694, 4;
	cvt.u32.u64 	%r695, %rd248;
	mad.lo.s32 	%r2426, %r695, 1280, %r25;
	add.s64 	%rd249, %rd5, %rd145;
	bra.uni 	$L__BB0_16;
$L__BB0_15:
	shr.u32 	%r686, %r2398, 31;
	add.s32 	%r687, %r2398, %r686;
	shr.s32 	%r688, %r687, 1;
	mul.wide.s32 	%rd144, %r688, 4;
	cvt.u32.u64 	%r689, %rd248;
	shl.b32 	%r690, %r22, 4;
	mov.u32 	%r691, shmem;
	add.s32 	%r692, %r691, %r690;
	mad.lo.s32 	%r693, %r689, 1280, %r692;
	add.s32 	%r2426, %r693, 66560;
	add.s64 	%rd249, %rd4, %rd144;
$L__BB0_16:
	cvt.u64.u32 	%rd146, %r2426;
	setp.lt.u32 	%p42, %r11, 10;
	and.pred  	%p43, %p35, %p42;
	and.pred  	%p44, %p43, %p1;
	selp.u32 	%r696, 1, 0, %p44;
	// begin inline asm
	{
.reg .pred p;
setp.ne.b32 p, %r696, 0;
@p cp.async.cg.shared.global [%rd146], [%rd249], 16;
}

	// end inline asm
	// begin inline asm
	cp.async.commit_group;

	// end inline asm
	// begin inline asm
	mma.sync.aligned.m16n8k64.row.col.s32.s4.s4.s32 {%r697,  %r698,  %r699,  %r700},{%r378,  %r379,  %r380,  %r381},{%r394,  %r396},{%r410,  %r411,  %r412,  %r413};

	// end inline asm
	// begin inline asm
	mma.sync.aligned.m16n8k64.row.col.s32.s4.s4.s32 {%r711,  %r712,  %r713,  %r714},{%r378,  %r379,  %r380,  %r381},{%r395,  %r397},{%r424,  %r425,  %r426,  %r427};

	// end inline asm
	// begin inline asm
	mma.sync.aligned.m16n8k64.row.col.s32.s4.s4.s32 {%r725,  %r726,  %r727,  %r728},{%r378,  %r379,  %r380,  %r381},{%r398,  %r400},{%r438,  %r439,  %r440,  %r441};

	// end inline asm
	// begin inline asm
	mma.sync.aligned.m16n8k64.row.col.s32.s4.s4.s32 {%r739,  %r740,  %r741,  %r742},{%r378,  %r379,  %r380,  %r381},{%r399,  %r401},{%r452,  %r453,  %r454,  %r455};

	// end inline asm
	// begin inline asm
	mma.sync.aligned.m16n8k64.row.col.s32.s4.s4.s32 {%r753,  %r754,  %r755,  %r756},{%r382,  %r383,  %r384,  %r385},{%r394,  %r396},{%r466,  %r467,  %r468,  %r469};

	// end inline asm
	// begin inline asm
	mma.sync.aligned.m16n8k64.row.col.s32.s4.s4.s32 {%r767,  %r768,  %r769,  %r770},{%r382,  %r383,  %r384,  %r385},{%r395,  %r397},{%r480,  %r481,  %r482,  %r483};

	// end inline asm
	// begin inline asm
	mma.sync.aligned.m16n8k64.row.col.s32.s4.s4.s32 {%r781,  %r782,  %r783,  %r784},{%r382,  %r383,  %r384,  %r385},{%r398,  %r400},{%r494,  %r495,  %r496,  %r497};

	// end inline asm
	// begin inline asm
	mma.sync.aligned.m16n8k64.row.col.s32.s4.s4.s32 {%r795,  %r796,  %r797,  %r798},{%r382,  %r383,  %r384,  %r385},{%r399,  %r401},{%r508,  %r509,  %r510,  %r511};

	// end inline asm
	// begin inline asm
	mma.sync.aligned.m16n8k64.row.col.s32.s4.s4.s32 {%r809,  %r810,  %r811,  %r812},{%r386,  %r387,  %r388,  %r389},{%r394,  %r396},{%r522,  %r523,  %r524,  %r525};

	// end inline asm
	// begin inline asm
	mma.sync.aligned.m16n8k64.row.col.s32.s4.s4.s32 {%r823,  %r824,  %r825,  %r826},{%r386,  %r387,  %r388,  %r389},{%r395,  %r397},{%r536,  %r537,  %r538,  %r539};

	// end inline asm
	// begin inline asm
	mma.sync.aligned.m16n8k64.row.col.s32.s4.s4.s32 {%r837,  %r838,  %r839,  %r840},{%r386,  %r387,  %r388,  %r389},{%r398,  %r400},{%r550,  %r551,  %r552,  %r553};

	// end inline asm
	// begin inline asm
	mma.sync.aligned.m16n8k64.row.col.s32.s4.s4.s32 {%r851,  %r852,  %r853,  %r854},{%r386,  %r387,  %r388,  %r389},{%r399,  %r401},{%r564,  %r565,  %r566,  %r567};

	// end inline asm
	// begin inline asm
	mma.sync.aligned.m16n8k64.row.col.s32.s4.s4.s32 {%r865,  %r866,  %r867,  %r868},{%r390,  %r391,  %r392,  %r393},{%r394,  %r396},{%r578,  %r579,  %r580,  %r581};

	// end inline asm
	// begin inline asm
	mma.sync.aligned.m16n8k64.row.col.s32.s4.s4.s32 {%r879,  %r880,  %r881,  %r882},{%r390,  %r391,  %r392,  %r393},{%r395,  %r397},{%r592,  %r593,  %r594,  %r595};

	// end inline asm
	// begin inline asm
	mma.sync.aligned.m16n8k64.row.col.s32.s4.s4.s32 {%r893,  %r894,  %r895,  %r896},{%r390,  %r391,  %r392,  %r393},{%r398,  %r400},{%r606,  %r607,  %r608,  %r609};

	// end inline asm
	// begin inline asm
	mma.sync.aligned.m16n8k64.row.col.s32.s4.s4.s32 {%r907,  %r908,  %r909,  %r910},{%r390,  %r391,  %r392,  %r393},{%r399,  %r401},{%r620,  %r621,  %r622,  %r623};

	// end inline asm
	// begin inline asm
	cp.async.wait_group 2;

	// end inline asm
	bar.sync 	0;
	xor.b32  	%r994, %r97, 32768;
	add.s32 	%r995, %r38, %r994;
	cvt.u64.u32 	%rd148, %r995;
	// begin inline asm
	ldmatrix.sync.aligned.x4.m8n8.shared.b16 {%r2414, %r2415, %r2416, %r2417}, [%rd148];

	// end inline asm
	add.s32 	%r996, %r995, 1024;
	cvt.u64.u32 	%rd149, %r996;
	// begin inline asm
	ldmatrix.sync.aligned.x4.m8n8.shared.b16 {%r2410, %r2411, %r2412, %r2413}, [%rd149];

	// end inline asm
	add.s32 	%r997, %r995, 2048;
	cvt.u64.u32 	%rd150, %r997;
	// begin inline asm
	ldmatrix.sync.aligned.x4.m8n8.shared.b16 {%r2406, %r2407, %r2408, %r2409}, [%rd150];

	// end inline asm
	add.s32 	%r998, %r995, 3072;
	cvt.u64.u32 	%rd151, %r998;
	// begin inline asm
	ldmatrix.sync.aligned.x4.m8n8.shared.b16 {%r2402, %r2403, %r2404, %r2405}, [%rd151];

	// end inline asm
	add.s32 	%r999, %r56, %r994;
	cvt.u64.u32 	%rd152, %r999;
	// begin inline asm
	ldmatrix.sync.aligned.x4.m8n8.shared.b16 {%r2422, %r2423, %r2424, %r2425}, [%rd152];

	// end inline asm
	add.s32 	%r1000, %r999, 1024;
	cvt.u64.u32 	%rd153, %r1000;
	// begin inline asm
	ldmatrix.sync.aligned.x4.m8n8.shared.b16 {%r2418, %r2419, %r2420, %r2421}, [%rd153];

	// end inline asm
	// begin inline asm
	{mul.f16x2 %r945,%r402,%r406;
}
	// end inline asm
	mov.b32 	{%rs9, %rs10}, %r945;
	// begin inline asm
	{  cvt.f32.f16 %f261, %rs9;}

	// end inline asm
	// begin inline asm
	{  cvt.f32.f16 %f262, %rs10;}

	// end inline asm
	cvt.rn.f32.s32 	%f293, %r697;
	fma.rn.f32 	%f1166, %f261, %f293, %f1166;
	cvt.rn.f32.s32 	%f294, %r698;
	fma.rn.f32 	%f1165, %f261, %f294, %f1165;
	cvt.rn.f32.s32 	%f295, %r699;
	fma.rn.f32 	%f1164, %f262, %f295, %f1164;
	cvt.rn.f32.s32 	%f296, %r700;
	fma.rn.f32 	%f1163, %f262, %f296, %f1163;
	// begin inline asm
	{mul.f16x2 %r948,%r402,%r407;
}
	// end inline asm
	mov.b32 	{%rs11, %rs12}, %r948;
	// begin inline asm
	{  cvt.f32.f16 %f263, %rs11;}

	// end inline asm
	// begin inline asm
	{  cvt.f32.f16 %f264, %rs12;}

	// end inline asm
	cvt.rn.f32.s32 	%f297, %r711;
	fma.rn.f32 	%f1162, %f263, %f297, %f1162;
	cvt.rn.f32.s32 	%f298, %r712;
	fma.rn.f32 	%f1161, %f263, %f298, %f1161;
	cvt.rn.f32.s32 	%f299, %r713;
	fma.rn.f32 	%f1160, %f264, %f299, %f1160;
	cvt.rn.f32.s32 	%f300, %r714;
	fma.rn.f32 	%f1159, %f264, %f300, %f1159;
	// begin inline asm
	{mul.f16x2 %r951,%r402,%r408;
}
	// end inline asm
	mov.b32 	{%rs13, %rs14}, %r951;
	// begin inline asm
	{  cvt.f32.f16 %f265, %rs13;}

	// end inline asm
	// begin inline asm
	{  cvt.f32.f16 %f266, %rs14;}

	// end inline asm
	cvt.rn.f32.s32 	%f301, %r725;
	fma.rn.f32 	%f1158, %f265, %f301, %f1158;
	cvt.rn.f32.s32 	%f302, %r726;
	fma.rn.f32 	%f1157, %f265, %f302, %f1157;
	cvt.rn.f32.s32 	%f303, %r727;
	fma.rn.f32 	%f1156, %f266, %f303, %f1156;
	cvt.rn.f32.s32 	%f304, %r728;
	fma.rn.f32 	%f1155, %f266, %f304, %f1155;
	// begin inline asm
	{mul.f16x2 %r954,%r402,%r409;
}
	// end inline asm
	mov.b32 	{%rs15, %rs16}, %r954;
	// begin inline asm
	{  cvt.f32.f16 %f267, %rs15;}

	// end inline asm
	// begin inline asm
	{  cvt.f32.f16 %f268, %rs16;}

	// end inline asm
	cvt.rn.f32.s32 	%f305, %r739;
	fma.rn.f32 	%f1154, %f267, %f305, %f1154;
	cvt.rn.f32.s32 	%f306, %r740;
	fma.rn.f32 	%f1153, %f267, %f306, %f1153;
	cvt.rn.f32.s32 	%f307, %r741;
	fma.rn.f32 	%f1152, %f268, %f307, %f1152;
	cvt.rn.f32.s32 	%f308, %r742;
	fma.rn.f32 	%f1151, %f268, %f308, %f1151;
	// begin inline asm
	{mul.f16x2 %r957,%r403,%r406;
}
	// end inline asm
	mov.b32 	{%rs17, %rs18}, %r957;
	// begin inline asm
	{  cvt.f32.f16 %f269, %rs17;}

	// end inline asm
	// begin inline asm
	{  cvt.f32.f16 %f270, %rs18;}

	// end inline asm
	cvt.rn.f32.s32 	%f309, %r753;
	fma.rn.f32 	%f1150, %f269, %f309, %f1150;
	cvt.rn.f32.s32 	%f310, %r754;
	fma.rn.f32 	%f1149, %f269, %f310, %f1149;
	cvt.rn.f32.s32 	%f311, %r755;
	fma.rn.f32 	%f1148, %f270, %f311, %f1148;
	cvt.rn.f32.s32 	%f312, %r756;
	fma.rn.f32 	%f1147, %f270, %f312, %f1147;
	// begin inline asm
	{mul.f16x2 %r960,%r403,%r407;
}
	// end inline asm
	mov.b32 	{%rs19, %rs20}, %r960;
	// begin inline asm
	{  cvt.f32.f16 %f271, %rs19;}

	// end inline asm
	// begin inline asm
	{  cvt.f32.f16 %f272, %rs20;}

	// end inline asm
	cvt.rn.f32.s32 	%f313, %r767;
	fma.rn.f32 	%f1146, %f271, %f313, %f1146;
	cvt.rn.f32.s32 	%f314, %r768;
	fma.rn.f32 	%f1145, %f271, %f314, %f1145;
	cvt.rn.f32.s32 	%f315, %r769;
	fma.rn.f32 	%f1144, %f272, %f315, %f1144;
	cvt.rn.f32.s32 	%f316, %r770;
	fma.rn.f32 	%f1143, %f272, %f316, %f1143;
	// begin inline asm
	{mul.f16x2 %r963,%r403,%r408;
}
	// end inline asm
	mov.b32 	{%rs21, %rs22}, %r963;
	// begin inline asm
	{  cvt.f32.f16 %f273, %rs21;}

	// end inline asm
	// begin inline asm
	{  cvt.f32.f16 %f274, %rs22;}

	// end inline asm
	cvt.rn.f32.s32 	%f317, %r781;
	fma.rn.f32 	%f1142, %f273, %f317, %f1142;
	cvt.rn.f32.s32 	%f318, %r782;
	fma.rn.f32 	%f1141, %f273, %f318, %f1141;
	cvt.rn.f32.s32 	%f319, %r783;
	fma.rn.f32 	%f1140, %f274, %f319, %f1140;
	cvt.rn.f32.s32 	%f320, %r784;
	fma.rn.f32 	%f1139, %f274, %f320, %f1139;
	// begin inline asm
	{mul.f16x2 %r966,%r403,%r409;
}
	// end inline asm
	mov.b32 	{%rs23, %rs24}, %r966;
	// begin inline asm
	{  cvt.f32.f16 %f275, %rs23;}

	// end inline asm
	// begin inline asm
	{  cvt.f32.f16 %f276, %rs24;}

	// end inline asm
	cvt.rn.f32.s32 	%f321, %r795;
	fma.rn.f32 	%f1138, %f275, %f321, %f1138;
	cvt.rn.f32.s32 	%f322, %r796;
	fma.rn.f32 	%f1137, %f275, %f322, %f1137;
	cvt.rn.f32.s32 	%f323, %r797;
	fma.rn.f32 	%f1136, %f276, %f323, %f1136;
	cvt.rn.f32.s32 	%f324, %r798;
	fma.rn.f32 	%f1135, %f276, %f324, %f1135;
	// begin inline asm
	{mul.f16x2 %r969,%r404,%r406;
}
	// end inline asm
	mov.b32 	{%rs25, %rs26}, %r969;
	// begin inline asm
	{  cvt.f32.f16 %f277, %rs25;}

	// end inline asm
	// begin inline asm
	{  cvt.f32.f16 %f278, %rs26;}

	// end inline asm
	cvt.rn.f32.s32 	%f325, %r809;
	fma.rn.f32 	%f1134, %f277, %f325, %f1134;
	cvt.rn.f32.s32 	%f326, %r810;
	fma.rn.f32 	%f1133, %f277, %f326, %f1133;
	cvt.rn.f32.s32 	%f327, %r811;
	fma.rn.f32 	%f1132, %f278, %f327, %f1132;
	cvt.rn.f32.s32 	%f328, %r812;
	fma.rn.f32 	%f1131, %f278, %f328, %f1131;
	// begin inline asm
	{mul.f16x2 %r972,%r404,%r407;
}
	// end inline asm
	mov.b32 	{%rs27, %rs28}, %r972;
	// begin inline asm
	{  cvt.f32.f16 %f279, %rs27;}

	// end inline asm
	// begin inline asm
	{  cvt.f32.f16 %f280, %rs28;}

	// end inline asm
	cvt.rn.f32.s32 	%f329, %r823;
	fma.rn.f32 	%f1130, %f279, %f329, %f1130;
	cvt.rn.f32.s32 	%f330, %r824;
	fma.rn.f32 	%f1129, %f279, %f330, %f1129;
	cvt.rn.f32.s32 	%f331, %r825;
	fma.rn.f32 	%f1128, %f280, %f331, %f1128;
	cvt.rn.f32.s32 	%f332, %r826;
	fma.rn.f32 	%f1127, %f280, %f332, %f1127;
	// begin inline asm
	{mul.f16x2 %r975,%r404,%r408;
}
	// end inline asm
	mov.b32 	{%rs29, %rs30}, %r975;
	// begin inline asm
	{  cvt.f32.f16 %f281, %rs29;}

	// end inline asm
	// begin inline asm
	{  cvt.f32.f16 %f282, %rs30;}

	// end inline asm
	cvt.rn.f32.s32 	%f333, %r837;
	fma.rn.f32 	%f1126, %f281, %f333, %f1126;
	cvt.rn.f32.s32 	%f334, %r838;
	fma.rn.f32 	%f1125, %f281, %f334, %f1125;
	cvt.rn.f32.s32 	%f335, %r839;
	fma.rn.f32 	%f1124, %f282, %f335, %f1124;
	cvt.rn.f32.s32 	%f336, %r840;
	fma.rn.f32 	%f1123, %f282, %f336, %f1123;
	// begin inline asm
	{mul.f16x2 %r978,%r404,%r409;
}
	// end inline asm
	mov.b32 	{%rs31, %rs32}, %r978;
	// begin inline asm
	{  cvt.f32.f16 %f283, %rs31;}

	// end inline asm
	// begin inline asm
	{  cvt.f32.f16 %f284, %rs32;}

	// end inline asm
	cvt.rn.f32.s32 	%f337, %r851;
	fma.rn.f32 	%f1122, %f283, %f337, %f1122;
	cvt.rn.f32.s32 	%f338, %r852;
	fma.rn.f32 	%f1121, %f283, %f338, %f1121;
	cvt.rn.f32.s32 	%f339, %r853;
	fma.rn.f32 	%f1120, %f284, %f339, %f1120;
	cvt.rn.f32.s32 	%f340, %r854;
	fma.rn.f32 	%f1119, %f284, %f340, %f1119;
	// begin inline asm
	{mul.f16x2 %r981,%r405,%r406;
}
	// end inline asm
	mov.b32 	{%rs33, %rs34}, %r981;
	// begin inline asm
	{  cvt.f32.f16 %f285, %rs33;}

	// end inline asm
	// begin inline asm
	{  cvt.f32.f16 %f286, %rs34;}

	// end inline asm
	cvt.rn.f32.s32 	%f341, %r865;
	fma.rn.f32 	%f1118, %f285, %f341, %f1118;
	cvt.rn.f32.s32 	%f342, %r866;
	fma.rn.f32 	%f1117, %f285, %f342, %f1117;
	cvt.rn.f32.s32 	%f343, %r867;
	fma.rn.f32 	%f1116, %f286, %f343, %f1116;
	cvt.rn.f32.s32 	%f344, %r868;
	fma.rn.f32 	%f1115, %f286, %f344, %f1115;
	// begin inline asm
	{mul.f16x2 %r984,%r405,%r407;
}
	// end inline asm
	mov.b32 	{%rs35, %rs36}, %r984;
	// begin inline asm
	{  cvt.f32.f16 %f287, %rs35;}

	// end inline asm
	// begin inline asm
	{  cvt.f32.f16 %f288, %rs36;}

	// end inline asm
	cvt.rn.f32.s32 	%f345, %r879;
	fma.rn.f32 	%f1114, %f287, %f345, %f1114;
	cvt.rn.f32.s32 	%f346, %r880;
	fma.rn.f32 	%f1113, %f287, %f346, %f1113;
	cvt.rn.f32.s32 	%f347, %r881;
	fma.rn.f32 	%f1112, %f288, %f347, %f1112;
	cvt.rn.f32.s32 	%f348, %r882;
	fma.rn.f32 	%f1111, %f288, %f348, %f1111;
	// begin inline asm
	{mul.f16x2 %r987,%r405,%r408;
}
	// end inline asm
	mov.b32 	{%rs37, %rs38}, %r987;
	// begin inline asm
	{  cvt.f32.f16 %f289, %rs37;}

	// end inline asm
	// begin inline asm
	{  cvt.f32.f16 %f290, %rs38;}

	// end inline asm
	cvt.rn.f32.s32 	%f349, %r893;
	fma.rn.f32 	%f1110, %f289, %f349, %f1110;
	cvt.rn.f32.s32 	%f350, %r894;
	fma.rn.f32 	%f1109, %f289, %f350, %f1109;
	cvt.rn.f32.s32 	%f351, %r895;
	fma.rn.f32 	%f1108, %f290, %f351, %f1108;
	cvt.rn.f32.s32 	%f352, %r896;
	fma.rn.f32 	%f1107, %f290, %f352, %f1107;
	// begin inline asm
	{mul.f16x2 %r990,%r405,%r409;
}
	// end inline asm
	mov.b32 	{%rs39, %rs40}, %r990;
	// begin inline asm
	{  cvt.f32.f16 %f291, %rs39;}

	// end inline asm
	// begin inline asm
	{  cvt.f32.f16 %f292, %rs40;}

	// end inline asm
	cvt.rn.f32.s32 	%f353, %r907;
	fma.rn.f32 	%f1106, %f291, %f353, %f1106;
	cvt.rn.f32.s32 	%f354, %r908;
	fma.rn.f32 	%f1105, %f291, %f354, %f1105;
	cvt.rn.f32.s32 	%f355, %r909;
	fma.rn.f32 	%f1104, %f292, %f355, %f1104;
	cvt.rn.f32.s32 	%f356, %r910;
	fma.rn.f32 	%f1103, %f292, %f356, %f1103;
	add.s32 	%r221, %r2401, 128;
	add.s32 	%r1001, %r2401, -256;
	add.s32 	%r2400, %r2400, 128;
	add.s32 	%r2399, %r2399, 128;
	add.s32 	%r2398, %r2398, %r241;
	add.s32 	%r2397, %r2397, %r3;
	add.s32 	%r2396, %r2396, 128;
	setp.lt.s32 	%p45, %r1001, %r242;
	mov.u32 	%r2401, %r221;
	mov.u64 	%rd248, %rd34;
	@%p45 bra 	$L__BB0_11;
$L__BB0_17:
	ld.param.u64 	%rd243, [_Z27DenseLayerGEMM_i4_o4_kernelPKhS0_PhiiiS0_S0_S0_S0_S0_S0_P7__half2_param_11];
	ld.param.u64 	%rd242, [_Z27DenseLayerGEMM_i4_o4_kernelPKhS0_PhiiiS0_S0_S0_S0_S0_S0_P7__half2_param_10];
	ld.param.u64 	%rd241, [_Z27DenseLayerGEMM_i4_o4_kernelPKhS0_PhiiiS0_S0_S0_S0_S0_S0_P7__half2_param_9];
	ld.param.u64 	%rd240, [_Z27DenseLayerGEMM_i4_o4_kernelPKhS0_PhiiiS0_S0_S0_S0_S0_S0_P7__half2_param_8];
	setp.lt.u32 	%p46, %r28, %r247;
	setp.lt.u32 	%p47, %r11, 8;
	setp.lt.u32 	%p48, %r266, %r247;
	shl.b32 	%r2089, %r5, 10;
	cvt.u64.u32 	%rd212, %r2089;
	add.s64 	%rd213, %rd242, %rd212;
	shl.b32 	%r227, %r4, 6;
	mul.wide.u32 	%rd214, %r227, 4;
	add.s64 	%rd215, %rd243, %rd214;
	mul.wide.u32 	%rd216, %r24, 16;
	add.s64 	%rd217, %rd213, %rd216;
	mul.wide.u32 	%rd218, %r22, 16;
	add.s64 	%rd219, %rd215, %rd218;
	shl.b32 	%r2090, %r22, 4;
	mov.u32 	%r2091, shmem;
	add.s32 	%r2092, %r2091, 66560;
	add.s32 	%r2093, %r2092, %r2090;
	selp.b32 	%r2094, %r25, %r2093, %p47;
	selp.b64 	%rd155, %rd217, %rd219, %p47;
	cvt.u64.u32 	%rd154, %r2094;
	// begin inline asm
	{
.reg .pred p;
setp.ne.b32 p, %r21, 0;
@p cp.async.cg.shared.global [%rd154], [%rd155], 16;
}

	// end inline asm
	shl.b32 	%r2095, %r5, 14;
	mul.wide.u32 	%rd220, %r14, 16;
	add.s64 	%rd221, %rd240, %rd220;
	shl.b32 	%r2096, %r4, 14;
	add.s64 	%rd222, %rd241, %rd220;
	selp.u32 	%r1007, 1, 0, %p48;
	shl.b32 	%r2097, %r13, 7;
	add.s32 	%r2098, %r2097, %r2095;
	cvt.u64.u32 	%rd223, %r2098;
	add.s64 	%rd157, %rd221, %rd223;
	// begin inline asm
	{
.reg .pred p;
setp.ne.b32 p, %r1007, 0;
@!p st.shared.v4.u32 [%rd44], {0, 0, 0, 0};
@p cp.async.cg.shared.global [%rd44], [%rd157], 16;
}

	// end inline asm
	and.pred  	%p49, %p48, %p46;
	selp.u32 	%r1008, 1, 0, %p49;
	shl.b32 	%r2099, %r27, 7;
	add.s32 	%r2100, %r2098, 1024;
	cvt.u64.u32 	%rd224, %r2100;
	add.s64 	%rd159, %rd221, %rd224;
	// begin inline asm
	{
.reg .pred p;
setp.ne.b32 p, %r1008, 0;
@!p st.shared.v4.u32 [%rd46], {0, 0, 0, 0};
@p cp.async.cg.shared.global [%rd46], [%rd159], 16;
}

	// end inline asm
	add.s32 	%r2101, %r2097, %r2096;
	cvt.u64.u32 	%rd225, %r2101;
	add.s64 	%rd161, %rd222, %rd225;
	mov.b32 	%r2088, 1;
	// begin inline asm
	{
.reg .pred p;
setp.ne.b32 p, %r2088, 0;
@!p st.shared.v4.u32 [%rd48], {0, 0, 0, 0};
@p cp.async.cg.shared.global [%rd48], [%rd161], 16;
}

	// end inline asm
	add.s32 	%r2102, %r2101, 1024;
	cvt.u64.u32 	%rd226, %r2102;
	add.s64 	%rd163, %rd222, %rd226;
	// begin inline asm
	{
.reg .pred p;
setp.ne.b32 p, %r2088, 0;
@!p st.shared.v4.u32 [%rd50], {0, 0, 0, 0};
@p cp.async.cg.shared.global [%rd50], [%rd163], 16;
}

	// end inline asm
	// begin inline asm
	cp.async.commit_group;

	// end inline asm
	add.s64 	%rd165, %rd157, 64;
	// begin inline asm
	{
.reg .pred p;
setp.ne.b32 p, %r1007, 0;
@!p st.shared.v4.u32 [%rd72], {0, 0, 0, 0};
@p cp.async.cg.shared.global [%rd72], [%rd165], 16;
}

	// end inline asm
	add.s32 	%r2103, %r2099, %r2095;
	cvt.u64.u32 	%rd227, %r2103;
	add.s64 	%rd228, %rd221, %rd227;
	add.s64 	%rd167, %rd228, 64;
	// begin inline asm
	{
.reg .pred p;
setp.ne.b32 p, %r1008, 0;
@!p st.shared.v4.u32 [%rd74], {0, 0, 0, 0};
@p cp.async.cg.shared.global [%rd74], [%rd167], 16;
}

	// end inline asm
	add.s64 	%rd169, %rd161, 64;
	// begin inline asm
	{
.reg .pred p;
setp.ne.b32 p, %r2088, 0;
@!p st.shared.v4.u32 [%rd76], {0, 0, 0, 0};
@p cp.async.cg.shared.global [%rd76], [%rd169], 16;
}

	// end inline asm
	add.s32 	%r2104, %r2099, %r2096;
	cvt.u64.u32 	%rd229, %r2104;
	add.s64 	%rd230, %rd222, %rd229;
	add.s64 	%rd171, %rd230, 64;
	// begin inline asm
	{
.reg .pred p;
setp.ne.b32 p, %r2088, 0;
@!p st.shared.v4.u32 [%rd78], {0, 0, 0, 0};
@p cp.async.cg.shared.global [%rd78], [%rd171], 16;
}

	// end inline asm
	// begin inline asm
	cp.async.commit_group;

	// end inline asm
	add.s64 	%rd173, %rd157, 128;
	mov.b32 	%r1286, 0;
	// begin inline asm
	{
.reg .pred p;
setp.ne.b32 p, %r1286, 0;
@!p st.shared.v4.u32 [%rd92], {0, 0, 0, 0};
@p cp.async.cg.shared.global [%rd92], [%rd173], 16;
}

	// end inline asm
	add.s64 	%rd175, %rd228, 128;
	// begin inline asm
	{
.reg .pred p;
setp.ne.b32 p, %r1286, 0;
@!p st.shared.v4.u32 [%rd94], {0, 0, 0, 0};
@p cp.async.cg.shared.global [%rd94], [%rd175], 16;
}

	// end inline asm
	add.s64 	%rd177, %rd161, 128;
	// begin inline asm
	{
.reg .pred p;
setp.ne.b32 p, %r1286, 0;
@!p st.shared.v4.u32 [%rd96], {0, 0, 0, 0};
@p cp.async.cg.shared.global [%rd96], [%rd177], 16;
}

	// end inline asm
	add.s64 	%rd179, %rd230, 128;
	// begin inline asm
	{
.reg .pred p;
setp.ne.b32 p, %r1286, 0;
@!p st.shared.v4.u32 [%rd98], {0, 0, 0, 0};
@p cp.async.cg.shared.global [%rd98], [%rd179], 16;
}

	// end inline asm
	// begin inline asm
	cp.async.commit_group;

	// end inline asm
	// begin inline asm
	cp.async.wait_group 2;

	// end inline asm
	bar.sync 	0;
	cvt.u64.u32 	%rd180, %r38;
	// begin inline asm
	ldmatrix.sync.aligned.x4.m8n8.shared.b16 {%r1015, %r1016, %r1017, %r1018}, [%rd180];

	// end inline asm
	// begin inline asm
	ldmatrix.sync.aligned.x4.m8n8.shared.b16 {%r1019, %r1020, %r1021, %r1022}, [%rd113];

	// end inline asm
	// begin inline asm
	ldmatrix.sync.aligned.x4.m8n8.shared.b16 {%r1023, %r1024, %r1025, %r1026}, [%rd114];

	// end inline asm
	// begin inline asm
	ldmatrix.sync.aligned.x4.m8n8.shared.b16 {%r1027, %r1028, %r1029, %r1030}, [%rd115];

	// end inline asm
	cvt.u64.u32 	%rd184, %r56;
	// begin inline asm
	ldmatrix.sync.aligned.x4.m8n8.shared.b16 {%r1031, %r1032, %r1033, %r1034}, [%rd184];

	// end inline asm
	// begin inline asm
	ldmatrix.sync.aligned.x4.m8n8.shared.b16 {%r1035, %r1036, %r1037, %r1038}, [%rd117];

	// end inline asm
	add.s32 	%r2105, %r35, 2;
	xor.b32  	%r2106, %r2105, %r36;
	shl.b32 	%r2107, %r2106, 4;
	add.s32 	%r2108, %r2091, %r2107;
	add.s32 	%r2109, %r2108, %r37;
	cvt.u64.u32 	%rd186, %r2109;
	// begin inline asm
	ldmatrix.sync.aligned.x4.m8n8.shared.b16 {%r1039, %r1040, %r1041, %r1042}, [%rd186];

	// end inline asm
	add.s32 	%r2110, %r2109, 1024;
	cvt.u64.u32 	%rd187, %r2110;
	// begin inline asm
	ldmatrix.sync.aligned.x4.m8n8.shared.b16 {%r1043, %r1044, %r1045, %r1046}, [%rd187];

	// end inline asm
	add.s32 	%r2111, %r2109, 2048;
	cvt.u64.u32 	%rd188, %r2111;
	// begin inline asm
	ldmatrix.sync.aligned.x4.m8n8.shared.b16 {%r1047, %r1048, %r1049, %r1050}, [%rd188];

	// end inline asm
	add.s32 	%r2112, %r2109, 3072;
	cvt.u64.u32 	%rd189, %r2112;
	// begin inline asm
	ldmatrix.sync.aligned.x4.m8n8.shared.b16 {%r1051, %r1052, %r1053, %r1054}, [%rd189];

	// end inline asm
	add.s32 	%r2113, %r2108, %r55;
	cvt.u64.u32 	%rd190, %r2113;
	// begin inline asm
	ldmatrix.sync.aligned.x4.m8n8.shared.b16 {%r1055, %r1056, %r1057, %r1058}, [%rd190];

	// end inline asm
	add.s32 	%r2114, %r2113, 1024;
	cvt.u64.u32 	%rd191, %r2114;
	// begin inline asm
	ldmatrix.sync.aligned.x4.m8n8.shared.b16 {%r1059, %r1060, %r1061, %r1062}, [%rd191];

	// end inline asm
	// begin inline asm
	mma.sync.aligned.m16n8k32.row.col.s32.s8.s8.s32 {%r1063,  %r1064,  %r1065,  %r1066},{%r1015,  %r1016,  %r1017,  %r1018},{%r1031,  %r1033},{%r1286,  %r1286,  %r1286,  %r1286};

	// end inline asm
	// begin inline asm
	mma.sync.aligned.m16n8k32.row.col.s32.s8.s8.s32 {%r1077,  %r1078,  %r1079,  %r1080},{%r1015,  %r1016,  %r1017,  %r1018},{%r1032,  %r1034},{%r1286,  %r1286,  %r1286,  %r1286};

	// end inline asm
	// begin inline asm
	mma.sync.aligned.m16n8k32.row.col.s32.s8.s8.s32 {%r1091,  %r1092,  %r1093,  %r1094},{%r1015,  %r1016,  %r1017,  %r1018},{%r1035,  %r1037},{%r1286,  %r1286,  %r1286,  %r1286};

	// end inline asm
	// begin inline asm
	mma.sync.aligned.m16n8k32.row.col.s32.s8.s8.s32 {%r1105,  %r1106,  %r1107,  %r1108},{%r1015,  %r1016,  %r1017,  %r1018},{%r1036,  %r1038},{%r1286,  %r1286,  %r1286,  %r1286};

	// end inline asm
	// begin inline asm
	mma.sync.aligned.m16n8k32.row.col.s32.s8.s8.s32 {%r1119,  %r1120,  %r1121,  %r1122},{%r1019,  %r1020,  %r1021,  %r1022},{%r1031,  %r1033},{%r1286,  %r1286,  %r1286,  %r1286};

	// end inline asm
	// begin inline asm
	mma.sync.aligned.m16n8k32.row.col.s32.s8.s8.s32 {%r1133,  %r1134,  %r1135,  %r1136},{%r1019,  %r1020,  %r1021,  %r1022},{%r1032,  %r1034},{%r1286,  %r1286,  %r1286,  %r1286};

	// end inline asm
	// begin inline asm
	mma.sync.aligned.m16n8k32.row.col.s32.s8.s8.s32 {%r1147,  %r1148,  %r1149,  %r1150},{%r1019,  %r1020,  %r1021,  %r1022},{%r1035,  %r1037},{%r1286,  %r1286,  %r1286,  %r1286};

	// end inline asm
	// begin inline asm
	mma.sync.aligned.m16n8k32.row.col.s32.s8.s8.s32 {%r1161,  %r1162,  %r1163,  %r1164},{%r1019,  %r1020,  %r1021,  %r1022},{%r1036,  %r1038},{%r1286,  %r1286,  %r1286,  %r1286};

	// end inline asm
	// begin inline asm
	mma.sync.aligned.m16n8k32.row.col.s32.s8.s8.s32 {%r1175,  %r1176,  %r1177,  %r1178},{%r1023,  %r1024,  %r1025,  %r1026},{%r1031,  %r1033},{%r1286,  %r1286,  %r1286,  %r1286};

	// end inline asm
	// begin inline asm
	mma.sync.aligned.m16n8k32.row.col.s32.s8.s8.s32 {%r1189,  %r1190,  %r1191,  %r1192},{%r1023,  %r1024,  %r1025,  %r1026},{%r1032,  %r1034},{%r1286,  %r1286,  %r1286,  %r1286};

	// end inline asm
	// begin inline asm
	mma.sync.aligned.m16n8k32.row.col.s32.s8.s8.s32 {%r1203,  %r1204,  %r1205,  %r1206},{%r1023,  %r1024,  %r1025,  %r1026},{%r1035,  %r1037},{%r1286,  %r1286,  %r1286,  %r1286};

	// end inline asm
	// begin inline asm
	mma.sync.aligned.m16n8k32.row.col.s32.s8.s8.s32 {%r1217,  %r1218,  %r1219,  %r1220},{%r1023,  %r1024,  %r1025,  %r1026},{%r1036,  %r1038},{%r1286,  %r1286,  %r1286,  %r1286};

	// end inline asm
	// begin inline asm
	mma.sync.aligned.m16n8k32.row.col.s32.s8.s8.s32 {%r1231,  %r1232,  %r1233,  %r1234},{%r1027,  %r1028,  %r1029,  %r1030},{%r1031,  %r1033},{%r1286,  %r1286,  %r1286,  %r1286};

	// end inline asm
	// begin inline asm
	mma.sync.aligned.m16n8k32.row.col.s32.s8.s8.s32 {%r1245,  %r1246,  %r1247,  %r1248},{%r1027,  %r1028,  %r1029,  %r1030},{%r1032,  %r1034},{%r1286,  %r1286,  %r1286,  %r1286};

	// end inline asm
	// begin inline asm
	mma.sync.aligned.m16n8k32.row.col.s32.s8.s8.s32 {%r1259,  %r1260,  %r1261,  %r1262},{%r1027,  %r1028,  %r1029,  %r1030},{%r1035,  %r1037},{%r1286,  %r1286,  %r1286,  %r1286};

	// end inline asm
	// begin inline asm
	mma.sync.aligned.m16n8k32.row.col.s32.s8.s8.s32 {%r1273,  %r1274,  %r1275,  %r1276},{%r1027,  %r1028,  %r1029,  %r1030},{%r1036,  %r1038},{%r1286,  %r1286,  %r1286,  %r1286};

	// end inline asm
	// begin inline asm
	cp.async.commit_group;

	// end inline asm
	// begin inline asm
	cp.async.wait_group 2;

	// end inline asm
	bar.sync 	0;
	// begin inline asm
	mma.sync.aligned.m16n8k32.row.col.s32.s8.s8.s32 {%r1287,  %r1288,  %r1289,  %r1290},{%r1039,  %r1040,  %r1041,  %r1042},{%r1055,  %r1057},{%r1063,  %r1064,  %r1065,  %r1066};

	// end inline asm
	// begin inline asm
	mma.sync.aligned.m16n8k32.row.col.s32.s8.s8.s32 {%r1301,  %r1302,  %r1303,  %r1304},{%r1039,  %r1040,  %r1041,  %r1042},{%r1056,  %r1058},{%r1077,  %r1078,  %r1079,  %r1080};

	// end inline asm
	// begin inline asm
	mma.sync.aligned.m16n8k32.row.col.s32.s8.s8.s32 {%r1315,  %r1316,  %r1317,  %r1318},{%r1039,  %r1040,  %r1041,  %r1042},{%r1059,  %r1061},{%r1091,  %r1092,  %r1093,  %r1094};

	// end inline asm
	// begin inline asm
	mma.sync.aligned.m16n8k32.row.col.s32.s8.s8.s32 {%r1329,  %r1330,  %r1331,  %r1332},{%r1039,  %r1040,  %r1041,  %r1042},{%r1060,  %r1062},{%r1105,  %r1106,  %r1107,  %r1108};

	// end inline asm
	// begin inline asm
	mma.sync.aligned.m16n8k32.row.col.s32.s8.s8.s32 {%r1343,  %r1344,  %r1345,  %r1346},{%r1043,  %r1044,  %r1045,  %r1046},{%r1055,  %r1057},{%r1119,  %r1120,  %r1121,  %r1122};

	// end inline asm
	// begin inline asm
	mma.sync.aligned.m16n8k32.row.col.s32.s8.s8.s32 {%r1357,  %r1358,  %r1359,  %r1360},{%r1043,  %r1044,  %r1045,  %r1046},{%r1056,  %r1058},{%r1133,  %r1134,  %r1135,  %r1136};

	// end inline asm
	// begin inline asm
	mma.sync.aligned.m16n8k32.row.col.s32.s8.s8.s32 {%r1371,  %r1372,  %r1373,  %r1374},{%r1043,  %r1044,  %r1045,  %r1046},{%r1059,  %r1061},{%r1147,  %r1148,  %r1149,  %r1150};

	// end inline asm
	// begin inline asm
	mma.sync.aligned.m16n8k32.row.col.s32.s8.s8.s32 {%r1385,  %r1386,  %r1387,  %r1388},{%r1043,  %r1044,  %r1045,  %r1046},{%r1060,  %r1062},{%r1161,  %r1162,  %r1163,  %r1164};

	// end inline asm
	// begin inline asm
	mma.sync.aligned.m16n8k32.row.col.s32.s8.s8.s32 {%r1399,  %r1400,  %r1401,  %r1402},{%r1047,  %r1048,  %r1049,  %r1050},{%r1055,  %r1057},{%r1175,  %r1176,  %r1177,  %r1178};

	// end inline asm
	// begin inline asm
	mma.sync.aligned.m16n8k32.row.col.s32.s8.s8.s32 {%r1413,  %r1414,  %r1415,  %r1416},{%r1047,  %r1048,  %r1049,  %r1050},{%r1056,  %r1058},{%r1189,  %r1190,  %r1191,  %r1192};

	// end inline asm
	// begin inline asm
	mma.sync.aligned.m16n8k32.row.col.s32.s8.s8.s32 {%r1427,  %r1428,  %r1429,  %r1430},{%r1047,  %r1048,  %r1049,  %r1050},{%r1059,  %r1061},{%r1203,  %r1204,  %r1205,  %r1206};

	// end inline asm
	// begin inline asm
	mma.sync.aligned.m16n8k32.row.col.s32.s8.s8.s32 {%r1441,  %r1442,  %r1443,  %r1444},{%r1047,  %r1048,  %r1049,  %r1050},{%r1060,  %r1062},{%r1217,  %r1218,  %r1219,  %r1220};

	// end inline asm
	// begin inline asm
	mma.sync.aligned.m16n8k32.row.col.s32.s8.s8.s32 {%r1455,  %r1456,  %r1457,  %r1458},{%r1051,  %r1052,  %r1053,  %r1054},{%r1055,  %r1057},{%r1231,  %r1232,  %r1233,  %r1234};

	// end inline asm
	// begin inline asm
	mma.sync.aligned.m16n8k32.row.col.s32.s8.s8.s32 {%r1469,  %r1470,  %r1471,  %r1472},{%r1051,  %r1052,  %r1053,  %r1054},{%r1056,  %r1058},{%r1245,  %r1246,  %r1247,  %r1248};

	// end inline asm
	// begin inline asm
	mma.sync.aligned.m16n8k32.row.col.s32.s8.s8.s32 {%r1483,  %r1484,  %r1485,  %r1486},{%r1051,  %r1052,  %r1053,  %r1054},{%r1059,  %r1061},{%r1259,  %r1260,  %r1261,  %r1262};

	// end inline asm
	// begin inline asm
	mma.sync.aligned.m16n8k32.row.col.s32.s8.s8.s32 {%r1497,  %r1498,  %r1499,  %r1500},{%r1051,  %r1052,  %r1053,  %r1054},{%r1060,  %r1062},{%r1273,  %r1274,  %r1275,  %r1276};

	// end inline asm
	add.s32 	%r2115, %r38, 16384;
	cvt.u64.u32 	%rd192, %r2115;
	// begin inline asm
	ldmatrix.sync.aligned.x4.m8n8.shared.b16 {%r1511, %r1512, %r1513, %r1514}, [%rd192];

	// end inline asm
	add.s32 	%r2116, %r38, 17408;
	cvt.u64.u32 	%rd193, %r2116;
	// begin inline asm
	ldmatrix.sync.aligned.x4.m8n8.shared.b16 {%r1515, %r1516, %r1517, %r1518}, [%rd193];

	// end inline asm
	add.s32 	%r2117, %r38, 18432;
	cvt.u64.u32 	%rd194, %r2117;
	// begin inline asm
	ldmatrix.sync.aligned.x4.m8n8.shared.b16 {%r1519, %r1520, %r1521, %r1522}, [%rd194];

	// end inline asm
	add.s32 	%r2118, %r38, 19456;
	cvt.u64.u32 	%rd195, %r2118;
	// begin inline asm
	ldmatrix.sync.aligned.x4.m8n8.shared.b16 {%r1523, %r1524, %r1525, %r1526}, [%rd195];

	// end inline asm
	add.s32 	%r2119, %r56, 16384;
	cvt.u64.u32 	%rd196, %r2119;
	// begin inline asm
	ldmatrix.sync.aligned.x4.m8n8.shared.b16 {%r1527, %r1528, %r1529, %r1530}, [%rd196];

	// end inline asm
	add.s32 	%r2120, %r56, 17408;
	cvt.u64.u32 	%rd197, %r2120;
	// begin inline asm
	ldmatrix.sync.aligned.x4.m8n8.shared.b16 {%r1531, %r1532, %r1533, %r1534}, [%rd197];

	// end inline asm
	add.s32 	%r2121, %r2109, 16384;
	cvt.u64.u32 	%rd198, %r2121;
	// begin inline asm
	ldmatrix.sync.aligned.x4.m8n8.shared.b16 {%r1535, %r1536, %r1537, %r1538}, [%rd198];

	// end inline asm
	add.s32 	%r2122, %r2109, 17408;
	cvt.u64.u32 	%rd199, %r2122;
	// begin inline asm
	ldmatrix.sync.aligned.x4.m8n8.shared.b16 {%r1539, %r1540, %r1541, %r1542}, [%rd199];

	// end inline asm
	add.s32 	%r2123, %r2109, 18432;
	cvt.u64.u32 	%rd200, %r2123;
	// begin inline asm
	ldmatrix.sync.aligned.x4.m8n8.shared.b16 {%r1543, %r1544, %r1545, %r1546}, [%rd200];

	// end inline asm
	add.s32 	%r2124, %r2109, 19456;
	cvt.u64.u32 	%rd201, %r2124;
	// begin inline asm
	ldmatrix.sync.aligned.x4.m8n8.shared.b16 {%r1547, %r1548, %r1549, %r1550}, [%rd201];

	// end inline asm
	add.s32 	%r2125, %r2113, 16384;
	cvt.u64.u32 	%rd202, %r2125;
	// begin inline asm
	ldmatrix.sync.aligned.x4.m8n8.shared.b16 {%r1551, %r1552, %r1553, %r1554}, [%rd202];

	// end inline asm
	add.s32 	%r2126, %r2113, 17408;
	cvt.u64.u32 	%rd203, %r2126;
	// begin inline asm
	ldmatrix.sync.aligned.x4.m8n8.shared.b16 {%r1555, %r1556, %r1557, %r1558}, [%rd203];

	// end inline asm
	// begin inline asm
	mma.sync.aligned.m16n8k32.row.col.s32.s8.s8.s32 {%r1559,  %r1560,  %r1561,  %r1562},{%r1511,  %r1512,  %r1513,  %r1514},{%r1527,  %r1529},{%r1287,  %r1288,  %r1289,  %r1290};

	// end inline asm
	// begin inline asm
	mma.sync.aligned.m16n8k32.row.col.s32.s8.s8.s32 {%r1573,  %r1574,  %r1575,  %r1576},{%r1511,  %r1512,  %r1513,  %r1514},{%r1528,  %r1530},{%r1301,  %r1302,  %r1303,  %r1304};

	// end inline asm
	// begin inline asm
	mma.sync.aligned.m16n8k32.row.col.s32.s8.s8.s32 {%r1587,  %r1588,  %r1589,  %r1590},{%r1511,  %r1512,  %r1513,  %r1514},{%r1531,  %r1533},{%r1315,  %r1316,  %r1317,  %r1318};

	// end inline asm
	// begin inline asm
	mma.sync.aligned.m16n8k32.row.col.s32.s8.s8.s32 {%r1601,  %r1602,  %r1603,  %r1604},{%r1511,  %r1512,  %r1513,  %r1514},{%r1532,  %r1534},{%r1329,  %r1330,  %r1331,  %r1332};

	// end inline asm
	// begin inline asm
	mma.sync.aligned.m16n8k32.row.col.s32.s8.s8.s32 {%r1615,  %r1616,  %r1617,  %r1618},{%r1515,  %r1516,  %r1517,  %r1518},{%r1527,  %r1529},{%r1343,  %r1344,  %r1345,  %r1346};

	// end inline asm
	// begin inline asm
	mma.sync.aligned.m16n8k32.row.col.s32.s8.s8.s32 {%r1629,  %r1630,  %r1631,  %r1632},{%r1515,  %r1516,  %r1517,  %r1518},{%r1528,  %r1530},{%r1357,  %r1358,  %r1359,  %r1360};

	// end inline asm
	// begin inline asm
	mma.sync.aligned.m16n8k32.row.col.s32.s8.s8.s32 {%r1643,  %r1644,  %r1645,  %r1646},{%r1515,  %r1516,  %r1517,  %r1518},{%r1531,  %r1533},{%r1371,  %r1372,  %r1373,  %r1374};

	// end inline asm
	// begin inline asm
	mma.sync.aligned.m16n8k32.row.col.s32.s8.s8.s32 {%r1657,  %r1658,  %r1659,  %r1660},{%r1515,  %r1516,  %r1517,  %r1518},{%r1532,  %r1534},{%r1385,  %r1386,  %r1387,  %r1388};

	// end inline asm
	// begin inline asm
	mma.sync.aligned.m16n8k32.row.col.s32.s8.s8.s32 {%r1671,  %r1672,  %r1673,  %r1674},{%r1519,  %r1520,  %r1521,  %r1522},{%r1527,  %r1529},{%r1399,  %r1400,  %r1401,  %r1402};

	// end inline asm
	// begin inline asm
	mma.sync.aligned.m16n8k32.row.col.s32.s8.s8.s32 {%r1685,  %r1686,  %r1687,  %r1688},{%r1519,  %r1520,  %r1521,  %r1522},{%r1528,  %r1530},{%r1413,  %r1414,  %r1415,  %r1416};

	// end inline asm
	// begin inline asm
	mma.sync.aligned.m16n8k32.row.col.s32.s8.s8.s32 {%r1699,  %r1700,  %r1701,  %r1702},{%r1519,  %r1520,  %r1521,  %r1522},{%r1531,  %r1533},{%r1427,  %r1428,  %r1429,  %r1430};

	// end inline asm
	// begin inline asm
	mma.sync.aligned.m16n8k32.row.col.s32.s8.s8.s32 {%r1713,  %r1714,  %r1715,  %r1716},{%r1519,  %r1520,  %r1521,  %r1522},{%r1532,  %r1534},{%r1441,  %r1442,  %r1443,  %r1444};

	// end inline asm
	// begin inline asm
	mma.sync.aligned.m16n8k32.row.col.s32.s8.s8.s32 {%r1727,  %r1728,  %r1729,  %r1730},{%r1523,  %r1524,  %r1525,  %r1526},{%r1527,  %r1529},{%r1455,  %r1456,  %r1457,  %r1458};

	// end inline asm
	// begin inline asm
	mma.sync.aligned.m16n8k32.row.col.s32.s8.s8.s32 {%r1741,  %r1742,  %r1743,  %r1744},{%r1523,  %r1524,  %r1525,  %r1526},{%r1528,  %r1530},{%r1469,  %r1470,  %r1471,  %r1472};

	// end inline asm
	// begin inline asm
	mma.sync.aligned.m16n8k32.row.col.s32.s8.s8.s32 {%r1755,  %r1756,  %r1757,  %r1758},{%r1523,  %r1524,  %r1525,  %r1526},{%r1531,  %r1533},{%r1483,  %r1484,  %r1485,  %r1486};

	// end inline asm
	// begin inline asm
	mma.sync.aligned.m16n8k32.row.col.s32.s8.s8.s32 {%r1769,  %r1770,  %r1771,  %r1772},{%r1523,  %r1524,  %r1525,  %r1526},{%r1532,  %r1534},{%r1497,  %r1498,  %r1499,  %r1500};

	// end inline asm
	// begin inline asm
	cp.async.commit_group;

	// end inline asm
	// begin inline asm
	cp.async.wait_group 2;

	// end inline asm
	bar.sync 	0;
	// begin inline asm
	mma.sync.aligned.m16n8k32.row.col.s32.s8.s8.s32 {%r1783,  %r1784,  %r1785,  %r1786},{%r1535,  %r1536,  %r1537,  %r1538},{%r1551,  %r1553},{%r1559,  %r1560,  %r1561,  %r1562};

	// end inline asm
	// begin inline asm
	mma.sync.aligned.m16n8k32.row.col.s32.s8.s8.s32 {%r1797,  %r1798,  %r1799,  %r1800},{%r1535,  %r1536,  %r1537,  %r1538},{%r1552,  %r1554},{%r1573,  %r1574,  %r1575,  %r1576};

	// end inline asm
	// begin inline asm
	mma.sync.aligned.m16n8k32.row.col.s32.s8.s8.s32 {%r1811,  %r1812,  %r1813,  %r1814},{%r1535,  %r1536,  %r1537,  %r1538},{%r1555,  %r1557},{%r1587,  %r1588,  %r1589,  %r1590};

	// end inline asm
	// begin inline asm
	mma.sync.aligned.m16n8k32.row.col.s32.s8.s8.s32 {%r1825,  %r1826,  %r1827,  %r1828},{%r1535,  %r1536,  %r1537,  %r1538},{%r1556,  %r1558},{%r1601,  %r1602,  %r1603,  %r1604};

	// end inline asm
	// begin inline asm
	mma.sync.aligned.m16n8k32.row.col.s32.s8.s8.s32 {%r1839,  %r1840,  %r1841,  %r1842},{%r1539,  %r1540,  %r1541,  %r1542},{%r1551,  %r1553},{%r1615,  %r1616,  %r1617,  %r1618};

	// end inline asm
	// begin inline asm
	mma.sync.aligned.m16n8k32.row.col.s32.s8.s8.s32 {%r1853,  %r1854,  %r1855,  %r1856},{%r1539,  %r1540,  %r1541,  %r1542},{%r1552,  %r1554},{%r1629,  %r1630,  %r1631,  %r1632};

	// end inline asm
	// begin inline asm
	mma.sync.aligned.m16n8k32.row.col.s32.s8.s8.s32 {%r1867,  %r1868,  %r1869,  %r1870},{%r1539,  %r1540,  %r1541,  %r1542},{%r1555,  %r1557},{%r1643,  %r1644,  %r1645,  %r1646};

	// end inline asm
	// begin inline asm
	mma.sync.aligned.m16n8k32.row.col.s32.s8.s8.s32 {%r1881,  %r1882,  %r1883,  %r1884},{%r1539,  %r1540,  %r1541,  %r1542},{%r1556,  %r1558},{%r1657,  %r1658,  %r1659,  %r1660};

	// end inline asm
	// begin inline asm
	mma.sync.aligned.m16n8k32.row.col.s32.s8.s8.s32 {%r1895,  %r1896,  %r1897,  %r1898},{%r1543,  %r1544,  %r1545,  %r1546},{%r1551,  %r1553},{%r1671,  %r1672,  %r1673,  %r1674};

	// end inline asm
	// begin inline asm
	mma.sync.aligned.m16n8k32.row.col.s32.s8.s8.s32 {%r1909,  %r1910,  %r1911,  %r1912},{%r1543,  %r1544,  %r1545,  %r1546},{%r1552,  %r1554},{%r1685,  %r1686,  %r1687,  %r1688};

	// end inline asm
	// begin inline asm
	mma.sync.aligned.m16n8k32.row.col.s32.s8.s8.s32 {%r1923,  %r1924,  %r1925,  %r1926},{%r1543,  %r1544,  %r1545,  %r1546},{%r1555,  %r1557},{%r1699,  %r1700,  %r1701,  %r1702};

	// end inline asm
	// begin inline asm
	mma.sync.aligned.m16n8k32.row.col.s32.s8.s8.s32 {%r1937,  %r1938,  %r1939,  %r1940},{%r1543,  %r1544,  %r1545,  %r1546},{%r1556,  %r1558},{%r1713,  %r1714,  %r1715,  %r1716};

	// end inline asm
	// begin inline asm
	mma.sync.aligned.m16n8k32.row.col.s32.s8.s8.s32 {%r1951,  %r1952,  %r1953,  %r1954},{%r1547,  %r1548,  %r1549,  %r1550},{%r1551,  %r1553},{%r1727,  %r1728,  %r1729,  %r1730};

	// end inline asm
	// begin inline asm
	mma.sync.aligned.m16n8k32.row.col.s32.s8.s8.s32 {%r1965,  %r1966,  %r1967,  %r1968},{%r1547,  %r1548,  %r1549,  %r1550},{%r1552,  %r1554},{%r1741,  %r1742,  %r1743,  %r1744};

	// end inline asm
	// begin inline asm
	mma.sync.aligned.m16n8k32.row.col.s32.s8.s8.s32 {%r1979,  %r1980,  %r1981,  %r1982},{%r1547,  %r1548,  %r1549,  %r1550},{%r1555,  %r1557},{%r1755,  %r1756,  %r1757,  %r1758};

	// end inline asm
	// begin inline asm
	mma.sync.aligned.m16n8k32.row.col.s32.s8.s8.s32 {%r1993,  %r1994,  %r1995,  %r1996},{%r1547,  %r1548,  %r1549,  %r1550},{%r1556,  %r1558},{%r1769,  %r1770,  %r1771,  %r1772};

	// end inline asm
	add.s32 	%r2127, %r38, 32768;
	cvt.u64.u32 	%rd204, %r2127;
	// begin inline asm
	ldmatrix.sync.aligned.x4.m8n8.shared.b16 {%r2007, %r2008, %r2009, %r2010}, [%rd204];

	// end inline asm
	add.s32 	%r2128, %r38, 33792;
	cvt.u64.u32 	%rd205, %r2128;
	// begin inline asm
	ldmatrix.sync.aligned.x4.m8n8.shared.b16 {%r2011, %r2012, %r2013, %r2014}, [%rd205];

	// end inline asm
	add.s32 	%r2129, %r38, 34816;
	cvt.u64.u32 	%rd206, %r2129;
	// begin inline asm
	ldmatrix.sync.aligned.x4.m8n8.shared.b16 {%r2015, %r2016, %r2017, %r2018}, [%rd206];

	// end inline asm
	add.s32 	%r2130, %r38, 35840;
	cvt.u64.u32 	%rd207, %r2130;
	// begin inline asm
	ldmatrix.sync.aligned.x4.m8n8.shared.b16 {%r2019, %r2020, %r2021, %r2022}, [%rd207];

	// end inline asm
	add.s32 	%r2131, %r56, 32768;
	cvt.u64.u32 	%rd208, %r2131;
	// begin inline asm
	ldmatrix.sync.aligned.x4.m8n8.shared.b16 {%r2023, %r2024, %r2025, %r2026}, [%rd208];

	// end inline asm
	add.s32 	%r2132, %r56, 33792;
	cvt.u64.u32 	%rd209, %r2132;
	// begin inline asm
	ldmatrix.sync.aligned.x4.m8n8.shared.b16 {%r2027, %r2028, %r2029, %r2030}, [%rd209];

	// end inline asm
	shl.b32 	%r2133, %r7, 9;
	shl.b32 	%r2134, %r6, 6;
	add.s32 	%r2135, %r2091, %r2133;
	shl.b32 	%r2136, %r11, 4;
	add.s32 	%r2137, %r2135, %r2136;
	add.s32 	%r2138, %r2137, 65536;
	cvt.u64.u32 	%rd210, %r2138;
	// begin inline asm
	ldmatrix.sync.aligned.x4.m8n8.shared.b16 {%r2031, %r2032, %r2033, %r2034}, [%rd210];

	// end inline asm
	add.s32 	%r2139, %r2092, %r2134;
	shl.b32 	%r2140, %r15, 4;
	add.s32 	%r2141, %r2139, %r2140;
	cvt.u64.u32 	%rd211, %r2141;
	// begin inline asm
	ldmatrix.sync.aligned.x4.m8n8.shared.b16 {%r2035, %r2036, %r2037, %r2038}, [%rd211];

	// end inline asm
	// begin inline asm
	{mul.f16x2 %r2039,%r2031,%r2035;
}
	// end inline asm
	mov.b32 	{%rs41, %rs42}, %r2039;
	// begin inline asm
	{  cvt.f32.f16 %f357, %rs41;}

	// end inline asm
	// begin inline asm
	{  cvt.f32.f16 %f358, %rs42;}

	// end inline asm
	cvt.rn.f32.s32 	%f395, %r1783;
	fma.rn.f32 	%f396, %f357, %f395, %f1166;
	cvt.rn.f32.s32 	%f397, %r1784;
	fma.rn.f32 	%f398, %f357, %f397, %f1165;
	cvt.rn.f32.s32 	%f399, %r1785;
	fma.rn.f32 	%f400, %f358, %f399, %f1164;
	cvt.rn.f32.s32 	%f401, %r1786;
	fma.rn.f32 	%f402, %f358, %f401, %f1163;
	// begin inline asm
	{mul.f16x2 %r2042,%r2031,%r2036;
}
	// end inline asm
	mov.b32 	{%rs43, %rs44}, %r2042;
	// begin inline asm
	{  cvt.f32.f16 %f359, %rs43;}

	// end inline asm
	// begin inline asm
	{  cvt.f32.f16 %f360, %rs44;}

	// end inline asm
	cvt.rn.f32.s32 	%f403, %r1797;
	fma.rn.f32 	%f404, %f359, %f403, %f1162;
	cvt.rn.f32.s32 	%f405, %r1798;
	fma.rn.f32 	%f406, %f359, %f405, %f1161;
	cvt.rn.f32.s32 	%f407, %r1799;
	fma.rn.f32 	%f408, %f360, %f407, %f1160;
	cvt.rn.f32.s32 	%f409, %r1800;
	fma.rn.f32 	%f410, %f360, %f409, %f1159;
	// begin inline asm
	{mul.f16x2 %r2045,%r2031,%r2037;
}
	// end inline asm
	mov.b32 	{%rs45, %rs46}, %r2045;
	// begin inline asm
	{  cvt.f32.f16 %f361, %rs45;}

	// end inline asm
	// begin inline asm
	{  cvt.f32.f16 %f362, %rs46;}

	// end inline asm
	cvt.rn.f32.s32 	%f411, %r1811;
	fma.rn.f32 	%f412, %f361, %f411, %f1158;
	cvt.rn.f32.s32 	%f413, %r1812;
	fma.rn.f32 	%f414, %f361, %f413, %f1157;
	cvt.rn.f32.s32 	%f415, %r1813;
	fma.rn.f32 	%f416, %f362, %f415, %f1156;
	cvt.rn.f32.s32 	%f417, %r1814;
	fma.rn.f32 	%f418, %f362, %f417, %f1155;
	// begin inline asm
	{mul.f16x2 %r2048,%r2031,%r2038;
}
	// end inline asm
	mov.b32 	{%rs47, %rs48}, %r2048;
	// begin inline asm
	{  cvt.f32.f16 %f363, %rs47;}

	// end inline asm
	// begin inline asm
	{  cvt.f32.f16 %f364, %rs48;}

	// end inline asm
	cvt.rn.f32.s32 	%f419, %r1825;
	fma.rn.f32 	%f420, %f363, %f419, %f1154;
	cvt.rn.f32.s32 	%f421, %r1826;
	fma.rn.f32 	%f422, %f363, %f421, %f1153;
	cvt.rn.f32.s32 	%f423, %r1827;
	fma.rn.f32 	%f424, %f364, %f423, %f1152;
	cvt.rn.f32.s32 	%f425, %r1828;
	fma.rn.f32 	%f426, %f364, %f425, %f1151;
	// begin inline asm
	{mul.f16x2 %r2051,%r2032,%r2035;
}
	// end inline asm
	mov.b32 	{%rs49, %rs50}, %r2051;
	// begin inline asm
	{  cvt.f32.f16 %f365, %rs49;}

	// end inline asm
	// begin inline asm
	{  cvt.f32.f16 %f366, %rs50;}

	// end inline asm
	cvt.rn.f32.s32 	%f427, %r1839;
	fma.rn.f32 	%f428, %f365, %f427, %f1150;
	cvt.rn.f32.s32 	%f429, %r1840;
	fma.rn.f32 	%f430, %f365, %f429, %f1149;
	cvt.rn.f32.s32 	%f431, %r1841;
	fma.rn.f32 	%f432, %f366, %f431, %f1148;
	cvt.rn.f32.s32 	%f433, %r1842;
	fma.rn.f32 	%f434, %f366, %f433, %f1147;
	// begin inline asm
	{mul.f16x2 %r2054,%r2032,%r2036;
}
	// end inline asm
	mov.b32 	{%rs51, %rs52}, %r2054;
	// begin inline asm
	{  cvt.f32.f16 %f367, %rs51;}

	// end inline asm
	// begin inline asm
	{  cvt.f32.f16 %f368, %rs52;}

	// end inline asm
	cvt.rn.f32.s32 	%f435, %r1853;
	fma.rn.f32 	%f436, %f367, %f435, %f1146;
	cvt.rn.f32.s32 	%f437, %r1854;
	fma.rn.f32 	%f438, %f367, %f437, %f1145;
	cvt.rn.f32.s32 	%f439, %r1855;
	fma.rn.f32 	%f440, %f368, %f439, %f1144;
	cvt.rn.f32.s32 	%f441, %r1856;
	fma.rn.f32 	%f442, %f368, %f441, %f1143;
	// begin inline asm
	{mul.f16x2 %r2057,%r2032,%r2037;
}
	// end inline asm
	mov.b32 	{%rs53, %rs54}, %r2057;
	// begin inline asm
	{  cvt.f32.f16 %f369, %rs53;}

	// end inline asm
	// begin inline asm
	{  cvt.f32.f16 %f370, %rs54;}

	// end inline asm
	cvt.rn.f32.s32 	%f443, %r1867;
	fma.rn.f32 	%f444, %f369, %f443, %f1142;
	cvt.rn.f32.s32 	%f445, %r1868;
	fma.rn.f32 	%f446, %f369, %f445, %f1141;
	cvt.rn.f32.s32 	%f447, %r1869;
	fma.rn.f32 	%f448, %f370, %f447, %f1140;
	cvt.rn.f32.s32 	%f449, %r1870;
	fma.rn.f32 	%f450, %f370, %f449, %f1139;
	// begin inline asm
	{mul.f16x2 %r2060,%r2032,%r2038;
}
	// end inline asm
	mov.b32 	{%rs55, %rs56}, %r2060;
	// begin inline asm
	{  cvt.f32.f16 %f371, %rs55;}

	// end inline asm
	// begin inline asm
	{  cvt.f32.f16 %f372, %rs56;}

	// end inline asm
	cvt.rn.f32.s32 	%f451, %r1881;
	fma.rn.f32 	%f452, %f371, %f451, %f1138;
	cvt.rn.f32.s32 	%f453, %r1882;
	fma.rn.f32 	%f454, %f371, %f453, %f1137;
	cvt.rn.f32.s32 	%f455, %r1883;
	fma.rn.f32 	%f456, %f372, %f455, %f1136;
	cvt.rn.f32.s32 	%f457, %r1884;
	fma.rn.f32 	%f458, %f372, %f457, %f1135;
	// begin inline asm
	{mul.f16x2 %r2063,%r2033,%r2035;
}
	// end inline asm
	mov.b32 	{%rs57, %rs58}, %r2063;
	// begin inline asm
	{  cvt.f32.f16 %f373, %rs57;}

	// end inline asm
	// begin inline asm
	{  cvt.f32.f16 %f374, %rs58;}

	// end inline asm
	cvt.rn.f32.s32 	%f459, %r1895;
	fma.rn.f32 	%f460, %f373, %f459, %f1134;
	cvt.rn.f32.s32 	%f461, %r1896;
	fma.rn.f32 	%f462, %f373, %f461, %f1133;
	cvt.rn.f32.s32 	%f463, %r1897;
	fma.rn.f32 	%f464, %f374, %f463, %f1132;
	cvt.rn.f32.s32 	%f465, %r1898;
	fma.rn.f32 	%f466, %f374, %f465, %f1131;
	// begin inline asm
	{mul.f16x2 %r2066,%r2033,%r2036;
}
	// end inline asm
	mov.b32 	{%rs59, %rs60}, %r2066;
	// begin inline asm
	{  cvt.f32.f16 %f375, %rs59;}

	// end inline asm
	// begin inline asm
	{  cvt.f32.f16 %f376, %rs60;}

	// end inline asm
	cvt.rn.f32.s32 	%f467, %r1909;
	fma.rn.f32 	%f468, %f375, %f467, %f1130;
	cvt.rn.f32.s32 	%f469, %r1910;
	fma.rn.f32 	%f470, %f375, %f469, %f1129;
	cvt.rn.f32.s32 	%f471, %r1911;
	fma.rn.f32 	%f472, %f376, %f471, %f1128;
	cvt.rn.f32.s32 	%f473, %r1912;
	fma.rn.f32 	%f474, %f376, %f473, %f1127;
	// begin inline asm
	{mul.f16x2 %r2069,%r2033,%r2037;
}
	// end inline asm
	mov.b32 	{%rs61, %rs62}, %r2069;
	// begin inline asm
	{  cvt.f32.f16 %f377, %rs61;}

	// end inline asm
	// begin inline asm
	{  cvt.f32.f16 %f378, %rs62;}

	// end inline asm
	cvt.rn.f32.s32 	%f475, %r1923;
	fma.rn.f32 	%f476, %f377, %f475, %f1126;
	cvt.rn.f32.s32 	%f477, %r1924;
	fma.rn.f32 	%f478, %f377, %f477, %f1125;
	cvt.rn.f32.s32 	%f479, %r1925;
	fma.rn.f32 	%f480, %f378, %f479, %f1124;
	cvt.rn.f32.s32 	%f481, %r1926;
	fma.rn.f32 	%f482, %f378, %f481, %f1123;
	// begin inline asm
	{mul.f16x2 %r2072,%r2033,%r2038;
}
	// end inline asm
	mov.b32 	{%rs63, %rs64}, %r2072;
	// begin inline asm
	{  cvt.f32.f16 %f379, %rs63;}

	// end inline asm
	// begin inline asm
	{  cvt.f32.f16 %f380, %rs64;}

	// end inline asm
	cvt.rn.f32.s32 	%f483, %r1937;
	fma.rn.f32 	%f484, %f379, %f483, %f1122;
	cvt.rn.f32.s32 	%f485, %r1938;
	fma.rn.f32 	%f486, %f379, %f485, %f1121;
	cvt.rn.f32.s32 	%f487, %r1939;
	fma.rn.f32 	%f488, %f380, %f487, %f1120;
	cvt.rn.f32.s32 	%f489, %r1940;
	fma.rn.f32 	%f490, %f380, %f489, %f1119;
	// begin inline asm
	{mul.f16x2 %r2075,%r2034,%r2035;
}
	// end inline asm
	mov.b32 	{%rs65, %rs66}, %r2075;
	// begin inline asm
	{  cvt.f32.f16 %f381, %rs65;}

	// end inline asm
	// begin inline asm
	{  cvt.f32.f16 %f382, %rs66;}

	// end inline asm
	cvt.rn.f32.s32 	%f491, %r1951;
	fma.rn.f32 	%f492, %f381, %f491, %f1118;
	cvt.rn.f32.s32 	%f493, %r1952;
	fma.rn.f32 	%f494, %f381, %f493, %f1117;
	cvt.rn.f32.s32 	%f495, %r1953;
	fma.rn.f32 	%f496, %f382, %f495, %f1116;
	cvt.rn.f32.s32 	%f497, %r1954;
	fma.rn.f32 	%f498, %f382, %f497, %f1115;
	// begin inline asm
	{mul.f16x2 %r2078,%r2034,%r2036;
}
	// end inline asm
	mov.b32 	{%rs67, %rs68}, %r2078;
	// begin inline asm
	{  cvt.f32.f16 %f383, %rs67;}

	// end inline asm
	// begin inline asm
	{  cvt.f32.f16 %f384, %rs68;}

	// end inline asm
	cvt.rn.f32.s32 	%f499, %r1965;
	fma.rn.f32 	%f500, %f383, %f499, %f1114;
	cvt.rn.f32.s32 	%f501, %r1966;
	fma.rn.f32 	%f502, %f383, %f501, %f1113;
	cvt.rn.f32.s32 	%f503, %r1967;
	fma.rn.f32 	%f504, %f384, %f503, %f1112;
	cvt.rn.f32.s32 	%f505, %r1968;
	fma.rn.f32 	%f506, %f384, %f505, %f1111;
	// begin inline asm
	{mul.f16x2 %r2081,%r2034,%r2037;
}
	// end inline asm
	mov.b32 	{%rs69, %rs70}, %r2081;
	// begin inline asm
	{  cvt.f32.f16 %f385, %rs69;}

	// end inline asm
	// begin inline asm
	{  cvt.f32.f16 %f386, %rs70;}

	// end inline asm
	cvt.rn.f32.s32 	%f507, %r1979;
	fma.rn.f32 	%f508, %f385, %f507, %f1110;
	cvt.rn.f32.s32 	%f509, %r1980;
	fma.rn.f32 	%f510, %f385, %f509, %f1109;
	cvt.rn.f32.s32 	%f511, %r1981;
	fma.rn.f32 	%f512, %f386, %f511, %f1108;
	cvt.rn.f32.s32 	%f513, %r1982;
	fma.rn.f32 	%f514, %f386, %f513, %f1107;
	// begin inline asm
	{mul.f16x2 %r2084,%r2034,%r2038;
}
	// end inline asm
	mov.b32 	{%rs71, %rs72}, %r2084;
	// begin inline asm
	{  cvt.f32.f16 %f387, %rs71;}

	// end inline asm
	// begin inline asm
	{  cvt.f32.f16 %f388, %rs72;}

	// end inline asm
	cvt.rn.f32.s32 	%f515, %r1993;
	fma.rn.f32 	%f516, %f387, %f515, %f1106;
	cvt.rn.f32.s32 	%f517, %r1994;
	fma.rn.f32 	%f518, %f387, %f517, %f1105;
	cvt.rn.f32.s32 	%f519, %r1995;
	fma.rn.f32 	%f520, %f388, %f519, %f1104;
	cvt.rn.f32.s32 	%f521, %r1996;
	fma.rn.f32 	%f522, %f388, %f521, %f1103;
	shl.b32 	%r2142, %r7, 13;
	shl.b32 	%r2143, %r6, 5;
	add.s32 	%r2144, %r2142, %r2143;
	shl.b32 	%r2145, %r12, 7;
	shl.b32 	%r2146, %r11, 1;
	and.b32  	%r2147, %r2146, 6;
	or.b32  	%r2148, %r2145, %r2147;
	add.s32 	%r2149, %r2144, %r2148;
	shl.b32 	%r2150, %r2149, 2;
	add.s32 	%r2151, %r2091, %r2150;
	st.shared.v2.f32 	[%r2151], {%f396, %f398};
	st.shared.v2.f32 	[%r2151+4096], {%f400, %f402};
	st.shared.v2.f32 	[%r2151+32], {%f404, %f406};
	st.shared.v2.f32 	[%r2151+4128], {%f408, %f410};
	st.shared.v2.f32 	[%r2151+64], {%f412, %f414};
	st.shared.v2.f32 	[%r2151+4160], {%f416, %f418};
	st.shared.v2.f32 	[%r2151+96], {%f420, %f422};
	st.shared.v2.f32 	[%r2151+4192], {%f424, %f426};
	st.shared.v2.f32 	[%r2151+8192], {%f428, %f430};
	st.shared.v2.f32 	[%r2151+12288], {%f432, %f434};
	st.shared.v2.f32 	[%r2151+8224], {%f436, %f438};
	st.shared.v2.f32 	[%r2151+12320], {%f440, %f442};
	st.shared.v2.f32 	[%r2151+8256], {%f444, %f446};
	st.shared.v2.f32 	[%r2151+12352], {%f448, %f450};
	st.shared.v2.f32 	[%r2151+8288], {%f452, %f454};
	st.shared.v2.f32 	[%r2151+12384], {%f456, %f458};
	st.shared.v2.f32 	[%r2151+16384], {%f460, %f462};
	st.shared.v2.f32 	[%r2151+20480], {%f464, %f466};
	st.shared.v2.f32 	[%r2151+16416], {%f468, %f470};
	st.shared.v2.f32 	[%r2151+20512], {%f472, %f474};
	st.shared.v2.f32 	[%r2151+16448], {%f476, %f478};
	st.shared.v2.f32 	[%r2151+20544], {%f480, %f482};
	st.shared.v2.f32 	[%r2151+16480], {%f484, %f486};
	st.shared.v2.f32 	[%r2151+20576], {%f488, %f490};
	st.shared.v2.f32 	[%r2151+24576], {%f492, %f494};
	st.shared.v2.f32 	[%r2151+28672], {%f496, %f498};
	st.shared.v2.f32 	[%r2151+24608], {%f500, %f502};
	st.shared.v2.f32 	[%r2151+28704], {%f504, %f506};
	st.shared.v2.f32 	[%r2151+24640], {%f508, %f510};
	st.shared.v2.f32 	[%r2151+28736], {%f512, %f514};
	st.shared.v2.f32 	[%r2151+24672], {%f516, %f518};
	st.shared.v2.f32 	[%r2151+28768], {%f520, %f522};
	bar.sync 	0;
	mov.u32 	%r2152, %ntid.x;
	mad.lo.s32 	%r2153, %r10, %r2152, %r11;
	shr.u32 	%r228, %r2153, 1;
	and.b32  	%r229, %r2153, 1;
	shl.b32 	%r2154, %r2153, 8;
	add.s32 	%r2155, %r2091, %r2154;
	ld.shared.v4.f32 	{%f193, %f194, %f195, %f196}, [%r2155];
	ld.shared.v4.f32 	{%f197, %f198, %f199, %f200}, [%r2155+16];
	ld.shared.v4.f32 	{%f201, %f202, %f203, %f204}, [%r2155+32];
	ld.shared.v4.f32 	{%f205, %f206, %f207, %f208}, [%r2155+48];
	ld.shared.v4.f32 	{%f209, %f210, %f211, %f212}, [%r2155+64];
	ld.shared.v4.f32 	{%f213, %f214, %f215, %f216}, [%r2155+80];
	ld.shared.v4.f32 	{%f217, %f218, %f219, %f220}, [%r2155+96];
	ld.shared.v4.f32 	{%f221, %f222, %f223, %f224}, [%r2155+112];
	ld.shared.v4.f32 	{%f225, %f226, %f227, %f228}, [%r2155+128];
	ld.shared.v4.f32 	{%f229, %f230, %f231, %f232}, [%r2155+144];
	ld.shared.v4.f32 	{%f233, %f234, %f235, %f236}, [%r2155+160];
	ld.shared.v4.f32 	{%f237, %f238, %f239, %f240}, [%r2155+176];
	ld.shared.v4.f32 	{%f241, %f242, %f243, %f244}, [%r2155+192];
	ld.shared.v4.f32 	{%f245, %f246, %f247, %f248}, [%r2155+208];
	ld.shared.v4.f32 	{%f249, %f250, %f251, %f252}, [%r2155+224];
	ld.shared.v4.f32 	{%f253, %f254, %f255, %f256}, [%r2155+240];
	mov.b16 	%rs73, -1024;
	// begin inline asm
	{  cvt.f32.f16 %f389, %rs73;}

	// end inline asm
	mov.b16 	%rs74, 31744;
	// begin inline asm
	{  cvt.f32.f16 %f390, %rs74;}

	// end inline asm
	abs.f32 	%f523, %f193;
	setp.gt.f32 	%p50, %f389, %f523;
	selp.f32 	%f524, %f389, %f523, %p50;
	setp.lt.f32 	%p51, %f390, %f523;
	selp.f32 	%f525, %f390, %f523, %p51;
	abs.f32 	%f526, %f194;
	setp.gt.f32 	%p52, %f524, %f526;
	selp.f32 	%f527, %f524, %f526, %p52;
	setp.lt.f32 	%p53, %f525, %f526;
	selp.f32 	%f528, %f525, %f526, %p53;
	abs.f32 	%f529, %f195;
	setp.gt.f32 	%p54, %f527, %f529;
	selp.f32 	%f530, %f527, %f529, %p54;
	setp.lt.f32 	%p55, %f528, %f529;
	selp.f32 	%f531, %f528, %f529, %p55;
	abs.f32 	%f532, %f196;
	setp.gt.f32 	%p56, %f530, %f532;
	selp.f32 	%f533, %f530, %f532, %p56;
	setp.lt.f32 	%p57, %f531, %f532;
	selp.f32 	%f534, %f531, %f532, %p57;
	abs.f32 	%f535, %f197;
	setp.gt.f32 	%p58, %f533, %f535;
	selp.f32 	%f536, %f533, %f535, %p58;
	setp.lt.f32 	%p59, %f534, %f535;
	selp.f32 	%f537, %f534, %f535, %p59;
	abs.f32 	%f538, %f198;
	setp.gt.f32 	%p60, %f536, %f538;
	selp.f32 	%f539, %f536, %f538, %p60;
	setp.lt.f32 	%p61, %f537, %f538;
	selp.f32 	%f540, %f537, %f538, %p61;
	abs.f32 	%f541, %f199;
	setp.gt.f32 	%p62, %f539, %f541;
	selp.f32 	%f542, %f539, %f541, %p62;
	setp.lt.f32 	%p63, %f540, %f541;
	selp.f32 	%f543, %f540, %f541, %p63;
	abs.f32 	%f544, %f200;
	setp.gt.f32 	%p64, %f542, %f544;
	selp.f32 	%f545, %f542, %f544, %p64;
	setp.lt.f32 	%p65, %f543, %f544;
	selp.f32 	%f546, %f543, %f544, %p65;
	abs.f32 	%f547, %f201;
	setp.gt.f32 	%p66, %f545, %f547;
	selp.f32 	%f548, %f545, %f547, %p66;
	setp.lt.f32 	%p67, %f546, %f547;
	selp.f32 	%f549, %f546, %f547, %p67;
	abs.f32 	%f550, %f202;
	setp.gt.f32 	%p68, %f548, %f550;
	selp.f32 	%f551, %f548, %f550, %p68;
	setp.lt.f32 	%p69, %f549, %f550;
	selp.f32 	%f552, %f549, %f550, %p69;
	abs.f32 	%f553, %f203;
	setp.gt.f32 	%p70, %f551, %f553;
	selp.f32 	%f554, %f551, %f553, %p70;
	setp.lt.f32 	%p71, %f552, %f553;
	selp.f32 	%f555, %f552, %f553, %p71;
	abs.f32 	%f556, %f204;
	setp.gt.f32 	%p72, %f554, %f556;
	selp.f32 	%f557, %f554, %f556, %p72;
	setp.lt.f32 	%p73, %f555, %f556;
	selp.f32 	%f558, %f555, %f556, %p73;
	abs.f32 	%f559, %f205;
	setp.gt.f32 	%p74, %f557, %f559;
	selp.f32 	%f560, %f557, %f559, %p74;
	setp.lt.f32 	%p75, %f558, %f559;
	selp.f32 	%f561, %f558, %f559, %p75;
	abs.f32 	%f562, %f206;
	setp.gt.f32 	%p76, %f560, %f562;
	selp.f32 	%f563, %f560, %f562, %p76;
	setp.lt.f32 	%p77, %f561, %f562;
	selp.f32 	%f564, %f561, %f562, %p77;
	abs.f32 	%f565, %f207;
	setp.gt.f32 	%p78, %f563, %f565;
	selp.f32 	%f566, %f563, %f565, %p78;
	setp.lt.f32 	%p79, %f564, %f565;
	selp.f32 	%f567, %f564, %f565, %p79;
	abs.f32 	%f568, %f208;
	setp.gt.f32 	%p80, %f566, %f568;
	selp.f32 	%f569, %f566, %f568, %p80;
	setp.lt.f32 	%p81, %f567, %f568;
	selp.f32 	%f570, %f567, %f568, %p81;
	abs.f32 	%f571, %f209;
	setp.gt.f32 	%p82, %f569, %f571;
	selp.f32 	%f572, %f569, %f571, %p82;
	setp.lt.f32 	%p83, %f570, %f571;
	selp.f32 	%f573, %f570, %f571, %p83;
	abs.f32 	%f574, %f210;
	setp.gt.f32 	%p84, %f572, %f574;
	selp.f32 	%f575, %f572, %f574, %p84;
	setp.lt.f32 	%p85, %f573, %f574;
	selp.f32 	%f576, %f573, %f574, %p85;
	abs.f32 	%f577, %f211;
	setp.gt.f32 	%p86, %f575, %f577;
	selp.f32 	%f578, %f575, %f577, %p86;
	setp.lt.f32 	%p87, %f576, %f577;
	selp.f32 	%f579, %f576, %f577, %p87;
	abs.f32 	%f580, %f212;
	setp.gt.f32 	%p88, %f578, %f580;
	selp.f32 	%f581, %f578, %f580, %p88;
	setp.lt.f32 	%p89, %f579, %f580;
	selp.f32 	%f582, %f579, %f580, %p89;
	abs.f32 	%f583, %f213;
	setp.gt.f32 	%p90, %f581, %f583;
	selp.f32 	%f584, %f581, %f583, %p90;
	setp.lt.f32 	%p91, %f582, %f583;
	selp.f32 	%f585, %f582, %f583, %p91;
	abs.f32 	%f586, %f214;
	setp.gt.f32 	%p92, %f584, %f586;
	selp.f32 	%f587, %f584, %f586, %p92;
	setp.lt.f32 	%p93, %f585, %f586;
	selp.f32 	%f588, %f585, %f586, %p93;
	abs.f32 	%f589, %f215;
	setp.gt.f32 	%p94, %f587, %f589;
	selp.f32 	%f590, %f587, %f589, %p94;
	setp.lt.f32 	%p95, %f588, %f589;
	selp.f32 	%f591, %f588, %f589, %p95;
	abs.f32 	%f592, %f216;
	setp.gt.f32 	%p96, %f590, %f592;
	selp.f32 	%f593, %f590, %f592, %p96;
	setp.lt.f32 	%p97, %f591, %f592;
	selp.f32 	%f594, %f591, %f592, %p97;
	abs.f32 	%f595, %f217;
	setp.gt.f32 	%p98, %f593, %f595;
	selp.f32 	%f596, %f593, %f595, %p98;
	setp.lt.f32 	%p99, %f594, %f595;
	selp.f32 	%f597, %f594, %f595, %p99;
	abs.f32 	%f598, %f218;
	setp.gt.f32 	%p100, %f596, %f598;
	selp.f32 	%f599, %f596, %f598, %p100;
	setp.lt.f32 	%p101, %f597, %f598;
	selp.f32 	%f600, %f597, %f598, %p101;
	abs.f32 	%f601, %f219;
	setp.gt.f32 	%p102, %f599, %f601;
	selp.f32 	%f602, %f599, %f601, %p102;
	setp.lt.f32 	%p103, %f600, %f601;
	selp.f32 	%f603, %f600, %f601, %p103;
	abs.f32 	%f604, %f220;
	setp.gt.f32 	%p104, %f602, %f604;
	selp.f32 	%f605, %f602, %f604, %p104;
	setp.lt.f32 	%p105, %f603, %f604;
	selp.f32 	%f606, %f603, %f604, %p105;
	abs.f32 	%f607, %f221;
	setp.gt.f32 	%p106, %f605, %f607;
	selp.f32 	%f608, %f605, %f607, %p106;
	setp.lt.f32 	%p107, %f606, %f607;
	selp.f32 	%f609, %f606, %f607, %p107;
	abs.f32 	%f610, %f222;
	setp.gt.f32 	%p108, %f608, %f610;
	selp.f32 	%f611, %f608, %f610, %p108;
	setp.lt.f32 	%p109, %f609, %f610;
	selp.f32 	%f612, %f609, %f610, %p109;
	abs.f32 	%f613, %f223;
	setp.gt.f32 	%p110, %f611, %f613;
	selp.f32 	%f614, %f611, %f613, %p110;
	setp.lt.f32 	%p111, %f612, %f613;
	selp.f32 	%f615, %f612, %f613, %p111;
	abs.f32 	%f616, %f224;
	setp.gt.f32 	%p112, %f614, %f616;
	selp.f32 	%f617, %f614, %f616, %p112;
	setp.lt.f32 	%p113, %f615, %f616;
	selp.f32 	%f618, %f615, %f616, %p113;
	abs.f32 	%f619, %f225;
	setp.gt.f32 	%p114, %f617, %f619;
	selp.f32 	%f620, %f617, %f619, %p114;
	setp.lt.f32 	%p115, %f618, %f619;
	selp.f32 	%f621, %f618, %f619, %p115;
	abs.f32 	%f622, %f226;
	setp.gt.f32 	%p116, %f620, %f622;
	selp.f32 	%f623, %f620, %f622, %p116;
	setp.lt.f32 	%p117, %f621, %f622;
	selp.f32 	%f624, %f621, %f622, %p117;
	abs.f32 	%f625, %f227;
	setp.gt.f32 	%p118, %f623, %f625;
	selp.f32 	%f626, %f623, %f625, %p118;
	setp.lt.f32 	%p119, %f624, %f625;
	selp.f32 	%f627, %f624, %f625, %p119;
	abs.f32 	%f628, %f228;
	setp.gt.f32 	%p120, %f626, %f628;
	selp.f32 	%f629, %f626, %f628, %p120;
	setp.lt.f32 	%p121, %f627, %f628;
	selp.f32 	%f630, %f627, %f628, %p121;
	abs.f32 	%f631, %f229;
	setp.gt.f32 	%p122, %f629, %f631;
	selp.f32 	%f632, %f629, %f631, %p122;
	setp.lt.f32 	%p123, %f630, %f631;
	selp.f32 	%f633, %f630, %f631, %p123;
	abs.f32 	%f634, %f230;
	setp.gt.f32 	%p124, %f632, %f634;
	selp.f32 	%f635, %f632, %f634, %p124;
	setp.lt.f32 	%p125, %f633, %f634;
	selp.f32 	%f636, %f633, %f634, %p125;
	abs.f32 	%f637, %f231;
	setp.gt.f32 	%p126, %f635, %f637;
	selp.f32 	%f638, %f635, %f637, %p126;
	setp.lt.f32 	%p127, %f636, %f637;
	selp.f32 	%f639, %f636, %f637, %p127;
	abs.f32 	%f640, %f232;
	setp.gt.f32 	%p128, %f638, %f640;
	selp.f32 	%f641, %f638, %f640, %p128;
	setp.lt.f32 	%p129, %f639, %f640;
	selp.f32 	%f642, %f639, %f640, %p129;
	abs.f32 	%f643, %f233;
	setp.gt.f32 	%p130, %f641, %f643;
	selp.f32 	%f644, %f641, %f643, %p130;
	setp.lt.f32 	%p131, %f642, %f643;
	selp.f32 	%f645, %f642, %f643, %p131;
	abs.f32 	%f646, %f234;
	setp.gt.f32 	%p132, %f644, %f646;
	selp.f32 	%f647, %f644, %f646, %p132;
	setp.lt.f32 	%p133, %f645, %f646;
	selp.f32 	%f648, %f645, %f646, %p133;
	abs.f32 	%f649, %f235;
	setp.gt.f32 	%p134, %f647, %f649;
	selp.f32 	%f650, %f647, %f649, %p134;
	setp.lt.f32 	%p135, %f648, %f649;
	selp.f32 	%f651, %f648, %f649, %p135;
	abs.f32 	%f652, %f236;
	setp.gt.f32 	%p136, %f650, %f652;
	selp.f32 	%f653, %f650, %f652, %p136;
	setp.lt.f32 	%p137, %f651, %f652;
	selp.f32 	%f654, %f651, %f652, %p137;
	abs.f32 	%f655, %f237;
	setp.gt.f32 	%p138, %f653, %f655;
	selp.f32 	%f656, %f653, %f655, %p138;
	setp.lt.f32 	%p139, %f654, %f655;
	selp.f32 	%f657, %f654, %f655, %p139;
	abs.f32 	%f658, %f238;
	setp.gt.f32 	%p140, %f656, %f658;
	selp.f32 	%f659, %f656, %f658, %p140;
	setp.lt.f32 	%p141, %f657, %f658;
	selp.f32 	%f660, %f657, %f658, %p141;
	abs.f32 	%f661, %f239;
	setp.gt.f32 	%p142, %f659, %f661;
	selp.f32 	%f662, %f659, %f661, %p142;
	setp.lt.f32 	%p143, %f660, %f661;
	selp.f32 	%f663, %f660, %f661, %p143;
	abs.f32 	%f664, %f240;
	setp.gt.f32 	%p144, %f662, %f664;
	selp.f32 	%f665, %f662, %f664, %p144;
	setp.lt.f32 	%p145, %f663, %f664;
	selp.f32 	%f666, %f663, %f664, %p145;
	abs.f32 	%f667, %f241;
	setp.gt.f32 	%p146, %f665, %f667;
	selp.f32 	%f668, %f665, %f667, %p146;
	setp.lt.f32 	%p147, %f666, %f667;
	selp.f32 	%f669, %f666, %f667, %p147;
	abs.f32 	%f670, %f242;
	setp.gt.f32 	%p148, %f668, %f670;
	selp.f32 	%f671, %f668, %f670, %p148;
	setp.lt.f32 	%p149, %f669, %f670;
	selp.f32 	%f672, %f669, %f670, %p149;
	abs.f32 	%f673, %f243;
	setp.gt.f32 	%p150, %f671, %f673;
	selp.f32 	%f674, %f671, %f673, %p150;
	setp.lt.f32 	%p151, %f672, %f673;
	selp.f32 	%f675, %f672, %f673, %p151;
	abs.f32 	%f676, %f244;
	setp.gt.f32 	%p152, %f674, %f676;
	selp.f32 	%f677, %f674, %f676, %p152;
	setp.lt.f32 	%p153, %f675, %f676;
	selp.f32 	%f678, %f675, %f676, %p153;
	abs.f32 	%f679, %f245;
	setp.gt.f32 	%p154, %f677, %f679;
	selp.f32 	%f680, %f677, %f679, %p154;
	setp.lt.f32 	%p155, %f678, %f679;
	selp.f32 	%f681, %f678, %f679, %p155;
	abs.f32 	%f682, %f246;
	setp.gt.f32 	%p156, %f680, %f682;
	selp.f32 	%f683, %f680, %f682, %p156;
	setp.lt.f32 	%p157, %f681, %f682;
	selp.f32 	%f684, %f681, %f682, %p157;
	abs.f32 	%f685, %f247;
	setp.gt.f32 	%p158, %f683, %f685;
	selp.f32 	%f686, %f683, %f685, %p158;
	setp.lt.f32 	%p159, %f684, %f685;
	selp.f32 	%f687, %f684, %f685, %p159;
	abs.f32 	%f688, %f248;
	setp.gt.f32 	%p160, %f686, %f688;
	selp.f32 	%f689, %f686, %f688, %p160;
	setp.lt.f32 	%p161, %f687, %f688;
	selp.f32 	%f690, %f687, %f688, %p161;
	abs.f32 	%f691, %f249;
	setp.gt.f32 	%p162, %f689, %f691;
	selp.f32 	%f692, %f689, %f691, %p162;
	setp.lt.f32 	%p163, %f690, %f691;
	selp.f32 	%f693, %f690, %f691, %p163;
	abs.f32 	%f694, %f250;
	setp.gt.f32 	%p164, %f692, %f694;
	selp.f32 	%f695, %f692, %f694, %p164;
	setp.lt.f32 	%p165, %f693, %f694;
	selp.f32 	%f696, %f693, %f694, %p165;
	abs.f32 	%f697, %f251;
	setp.gt.f32 	%p166, %f695, %f697;
	selp.f32 	%f698, %f695, %f697, %p166;
	setp.lt.f32 	%p167, %f696, %f697;
	selp.f32 	%f699, %f696, %f697, %p167;
	abs.f32 	%f700, %f252;
	setp.gt.f32 	%p168, %f698, %f700;
	selp.f32 	%f701, %f698, %f700, %p168;
	setp.lt.f32 	%p169, %f699, %f700;
	selp.f32 	%f702, %f699, %f700, %p169;
	abs.f32 	%f703, %f253;
	setp.gt.f32 	%p170, %f701, %f703;
	selp.f32 	%f704, %f701, %f703, %p170;
	setp.lt.f32 	%p171, %f702, %f703;
	selp.f32 	%f705, %f702, %f703, %p171;
	abs.f32 	%f706, %f254;
	setp.gt.f32 	%p172, %f704, %f706;
	selp.f32 	%f707, %f704, %f706, %p172;
	setp.lt.f32 	%p173, %f705, %f706;
	selp.f32 	%f708, %f705, %f706, %p173;
	abs.f32 	%f709, %f255;
	setp.gt.f32 	%p174, %f707, %f709;
	selp.f32 	%f710, %f707, %f709, %p174;
	setp.lt.f32 	%p175, %f708, %f709;
	selp.f32 	%f711, %f708, %f709, %p175;
	abs.f32 	%f712, %f256;
	setp.gt.f32 	%p176, %f710, %f712;
	selp.f32 	%f392, %f710, %f712, %p176;
	setp.lt.f32 	%p177, %f711, %f712;
	selp.f32 	%f394, %f711, %f712, %p177;
	// begin inline asm
	shfl.sync.bfly.b32 %f391, %f392, %r2088, 0x1f, 0xffffffff;
	// end inline asm
	setp.gt.f32 	%p178, %f392, %f391;
	selp.f32 	%f713, %f392, %f391, %p178;
	// begin inline asm
	shfl.sync.bfly.b32 %f393, %f394, %r2088, 0x1f, 0xffffffff;
	// end inline asm
	setp.lt.f32 	%p179, %f394, %f393;
	selp.f32 	%f257, %f394, %f393, %p179;
	sub.f32 	%f714, %f713, %f257;
	div.rn.f32 	%f258, %f714, 0f41700000;
	setp.eq.b32 	%p180, %r229, 1;
	@%p180 bra 	$L__BB0_20;
	add.s32 	%r230, %r228, %r8;
	setp.ge.s32 	%p181, %r230, %r247;
	@%p181 bra 	$L__BB0_20;
	ld.param.u64 	%rd244, [_Z27DenseLayerGEMM_i4_o4_kernelPKhS0_PhiiiS0_S0_S0_S0_S0_S0_P7__half2_param_12];
	neg.f32 	%f716, %f257;
	// begin inline asm
	{ cvt.rn.f16x2.f32 %r2156, %f716, %f258; }

	// end inline asm
	mul.lo.s32 	%r2157, %r230, %r241;
	shr.s32 	%r2158, %r2157, 31;
	shr.u32 	%r2159, %r2158, 25;
	add.s32 	%r2160, %r2157, %r2159;
	shr.s32 	%r2161, %r2160, 7;
	add.s32 	%r2162, %r2161, %r4;
	cvta.to.global.u64 	%rd231, %rd244;
	mul.wide.s32 	%rd232, %r2162, 4;
	add.s64 	%rd233, %rd231, %rd232;
	st.global.u32 	[%rd233], %r2156;
$L__BB0_20:
	rcp.rn.f32 	%f717, %f258;
	sub.f32 	%f718, %f193, %f257;
	mul.f32 	%f719, %f717, %f718;
	mov.f32 	%f720, 0f3F000000;
	copysign.f32 	%f721, %f719, %f720;
	add.rz.f32 	%f722, %f719, %f721;
	cvt.rzi.f32.f32 	%f723, %f722;
	cvt.rzi.s32.f32 	%r2163, %f723;
	sub.f32 	%f724, %f194, %f257;
	mul.f32 	%f725, %f717, %f724;
	copysign.f32 	%f726, %f725, %f720;
	add.rz.f32 	%f727, %f725, %f726;
	cvt.rzi.f32.f32 	%f728, %f727;
	cvt.rzi.s32.f32 	%r2164, %f728;
	and.b32  	%r2165, %r2163, 15;
	shl.b32 	%r2166, %r2164, 4;
	or.b32  	%r2167, %r2166, %r2165;
	and.b32  	%r2168, %r2167, 255;
	sub.f32 	%f729, %f195, %f257;
	mul.f32 	%f730, %f717, %f729;
	copysign.f32 	%f731, %f730, %f720;
	add.rz.f32 	%f732, %f730, %f731;
	cvt.rzi.f32.f32 	%f733, %f732;
	cvt.rzi.s32.f32 	%r2169, %f733;
	sub.f32 	%f734, %f196, %f257;
	mul.f32 	%f735, %f717, %f734;
	copysign.f32 	%f736, %f735, %f720;
	add.rz.f32 	%f737, %f735, %f736;
	cvt.rzi.f32.f32 	%f738, %f737;
	cvt.rzi.s32.f32 	%r2170, %f738;
	shl.b32 	%r2171, %r2170, 12;
	shl.b32 	%r2172, %r2169, 8;
	and.b32  	%r2173, %r2172, 3840;
	or.b32  	%r2174, %r2171, %r2173;
	and.b32  	%r2175, %r2174, 65280;
	or.b32  	%r2176, %r2168, %r2175;
	sub.f32 	%f739, %f197, %f257;
	mul.f32 	%f740, %f717, %f739;
	copysign.f32 	%f741, %f740, %f720;
	add.rz.f32 	%f742, %f740, %f741;
	cvt.rzi.f32.f32 	%f743, %f742;
	cvt.rzi.s32.f32 	%r2177, %f743;
	sub.f32 	%f744, %f198, %f257;
	mul.f32 	%f745, %f717, %f744;
	copysign.f32 	%f746, %f745, %f720;
	add.rz.f32 	%f747, %f745, %f746;
	cvt.rzi.f32.f32 	%f748, %f747;
	cvt.rzi.s32.f32 	%r2178, %f748;
	shl.b32 	%r2179, %r2178, 20;
	shl.b32 	%r2180, %r2177, 16;
	and.b32  	%r2181, %r2180, 983040;
	or.b32  	%r2182, %r2179, %r2181;
	and.b32  	%r2183, %r2182, 16711680;
	or.b32  	%r2184, %r2176, %r2183;
	sub.f32 	%f749, %f199, %f257;
	mul.f32 	%f750, %f717, %f749;
	copysign.f32 	%f751, %f750, %f720;
	add.rz.f32 	%f752, %f750, %f751;
	cvt.rzi.f32.f32 	%f753, %f752;
	cvt.rzi.s32.f32 	%r2185, %f753;
	sub.f32 	%f754, %f200, %f257;
	mul.f32 	%f755, %f717, %f754;
	copysign.f32 	%f756, %f755, %f720;
	add.rz.f32 	%f757, %f755, %f756;
	cvt.rzi.f32.f32 	%f758, %f757;
	cvt.rzi.s32.f32 	%r2186, %f758;
	shl.b32 	%r2187, %r2186, 28;
	shl.b32 	%r2188, %r2185, 24;
	and.b32  	%r2189, %r2188, 251658240;
	or.b32  	%r2190, %r2187, %r2189;
	or.b32  	%r231, %r2184, %r2190;
	sub.f32 	%f759, %f201, %f257;
	mul.f32 	%f760, %f717, %f759;
	copysign.f32 	%f761, %f760, %f720;
	add.rz.f32 	%f762, %f760, %f761;
	cvt.rzi.f32.f32 	%f763, %f762;
	cvt.rzi.s32.f32 	%r2191, %f763;
	sub.f32 	%f764, %f202, %f257;
	mul.f32 	%f765, %f717, %f764;
	copysign.f32 	%f766, %f765, %f720;
	add.rz.f32 	%f767, %f765, %f766;
	cvt.rzi.f32.f32 	%f768, %f767;
	cvt.rzi.s32.f32 	%r2192, %f768;
	and.b32  	%r2193, %r2191, 15;
	shl.b32 	%r2194, %r2192, 4;
	or.b32  	%r2195, %r2194, %r2193;
	and.b32  	%r2196, %r2195, 255;
	sub.f32 	%f769, %f203, %f257;
	mul.f32 	%f770, %f717, %f769;
	copysign.f32 	%f771, %f770, %f720;
	add.rz.f32 	%f772, %f770, %f771;
	cvt.rzi.f32.f32 	%f773, %f772;
	cvt.rzi.s32.f32 	%r2197, %f773;
	sub.f32 	%f774, %f204, %f257;
	mul.f32 	%f775, %f717, %f774;
	copysign.f32 	%f776, %f775, %f720;
	add.rz.f32 	%f777, %f775, %f776;
	cvt.rzi.f32.f32 	%f778, %f777;
	cvt.rzi.s32.f32 	%r2198, %f778;
	shl.b32 	%r2199, %r2198, 12;
	shl.b32 	%r2200, %r2197, 8;
	and.b32  	%r2201, %r2200, 3840;
	or.b32  	%r2202, %r2199, %r2201;
	and.b32  	%r2203, %r2202, 65280;
	or.b32  	%r2204, %r2196, %r2203;
	sub.f32 	%f779, %f205, %f257;
	mul.f32 	%f780, %f717, %f779;
	copysign.f32 	%f781, %f780, %f720;
	add.rz.f32 	%f782, %f780, %f781;
	cvt.rzi.f32.f32 	%f783, %f782;
	cvt.rzi.s32.f32 	%r2205, %f783;
	sub.f32 	%f784, %f206, %f257;
	mul.f32 	%f785, %f717, %f784;
	copysign.f32 	%f786, %f785, %f720;
	add.rz.f32 	%f787, %f785, %f786;
	cvt.rzi.f32.f32 	%f788, %f787;
	cvt.rzi.s32.f32 	%r2206, %f788;
	shl.b32 	%r2207, %r2206, 20;
	shl.b32 	%r2208, %r2205, 16;
	and.b32  	%r2209, %r2208, 983040;
	or.b32  	%r2210, %r2207, %r2209;
	and.b32  	%r2211, %r2210, 16711680;
	or.b32  	%r2212, %r2204, %r2211;
	sub.f32 	%f789, %f207, %f257;
	mul.f32 	%f790, %f717, %f789;
	copysign.f32 	%f791, %f790, %f720;
	add.rz.f32 	%f792, %f790, %f791;
	cvt.rzi.f32.f32 	%f793, %f792;
	cvt.rzi.s32.f32 	%r2213, %f793;
	sub.f32 	%f794, %f208, %f257;
	mul.f32 	%f795, %f717, %f794;
	copysign.f32 	%f796, %f795, %f720;
	add.rz.f32 	%f797, %f795, %f796;
	cvt.rzi.f32.f32 	%f798, %f797;
	cvt.rzi.s32.f32 	%r2214, %f798;
	shl.b32 	%r2215, %r2214, 28;
	shl.b32 	%r2216, %r2213, 24;
	and.b32  	%r2217, %r2216, 251658240;
	or.b32  	%r2218, %r2215, %r2217;
	or.b32  	%r232, %r2212, %r2218;
	sub.f32 	%f799, %f209, %f257;
	mul.f32 	%f800, %f717, %f799;
	copysign.f32 	%f801, %f800, %f720;
	add.rz.f32 	%f802, %f800, %f801;
	cvt.rzi.f32.f32 	%f803, %f802;
	cvt.rzi.s32.f32 	%r2219, %f803;
	sub.f32 	%f804, %f210, %f257;
	mul.f32 	%f805, %f717, %f804;
	copysign.f32 	%f806, %f805, %f720;
	add.rz.f32 	%f807, %f805, %f806;
	cvt.rzi.f32.f32 	%f808, %f807;
	cvt.rzi.s32.f32 	%r2220, %f808;
	and.b32  	%r2221, %r2219, 15;
	shl.b32 	%r2222, %r2220, 4;
	or.b32  	%r2223, %r2222, %r2221;
	and.b32  	%r2224, %r2223, 255;
	sub.f32 	%f809, %f211, %f257;
	mul.f32 	%f810, %f717, %f809;
	copysign.f32 	%f811, %f810, %f720;
	add.rz.f32 	%f812, %f810, %f811;
	cvt.rzi.f32.f32 	%f813, %f812;
	cvt.rzi.s32.f32 	%r2225, %f813;
	sub.f32 	%f814, %f212, %f257;
	mul.f32 	%f815, %f717, %f814;
	copysign.f32 	%f816, %f815, %f720;
	add.rz.f32 	%f817, %f815, %f816;
	cvt.rzi.f32.f32 	%f818, %f817;
	cvt.rzi.s32.f32 	%r2226, %f818;
	shl.b32 	%r2227, %r2226, 12;
	shl.b32 	%r2228, %r2225, 8;
	and.b32  	%r2229, %r2228, 3840;
	or.b32  	%r2230, %r2227, %r2229;
	and.b32  	%r2231, %r2230, 65280;
	or.b32  	%r2232, %r2224, %r2231;
	sub.f32 	%f819, %f213, %f257;
	mul.f32 	%f820, %f717, %f819;
	copysign.f32 	%f821, %f820, %f720;
	add.rz.f32 	%f822, %f820, %f821;
	cvt.rzi.f32.f32 	%f823, %f822;
	cvt.rzi.s32.f32 	%r2233, %f823;
	sub.f32 	%f824, %f214, %f257;
	mul.f32 	%f825, %f717, %f824;
	copysign.f32 	%f826, %f825, %f720;
	add.rz.f32 	%f827, %f825, %f826;
	cvt.rzi.f32.f32 	%f828, %f827;
	cvt.rzi.s32.f32 	%r2234, %f828;
	shl.b32 	%r2235, %r2234, 20;
	shl.b32 	%r2236, %r2233, 16;
	and.b32  	%r2237, %r2236, 983040;
	or.b32  	%r2238, %r2235, %r2237;
	and.b32  	%r2239, %r2238, 16711680;
	or.b32  	%r2240, %r2232, %r2239;
	sub.f32 	%f829, %f215, %f257;
	mul.f32 	%f830, %f717, %f829;
	copysign.f32 	%f831, %f830, %f720;
	add.rz.f32 	%f832, %f830, %f831;
	cvt.rzi.f32.f32 	%f833, %f832;
	cvt.rzi.s32.f32 	%r2241, %f833;
	sub.f32 	%f834, %f216, %f257;
	mul.f32 	%f835, %f717, %f834;
	copysign.f32 	%f836, %f835, %f720;
	add.rz.f32 	%f837, %f835, %f836;
	cvt.rzi.f32.f32 	%f838, %f837;
	cvt.rzi.s32.f32 	%r2242, %f838;
	shl.b32 	%r2243, %r2242, 28;
	shl.b32 	%r2244, %r2241, 24;
	and.b32  	%r2245, %r2244, 251658240;
	or.b32  	%r2246, %r2243, %r2245;
	or.b32  	%r233, %r2240, %r2246;
	sub.f32 	%f839, %f217, %f257;
	mul.f32 	%f840, %f717, %f839;
	copysign.f32 	%f841, %f840, %f720;
	add.rz.f32 	%f842, %f840, %f841;
	cvt.rzi.f32.f32 	%f843, %f842;
	cvt.rzi.s32.f32 	%r2247, %f843;
	sub.f32 	%f844, %f218, %f257;
	mul.f32 	%f845, %f717, %f844;
	copysign.f32 	%f846, %f845, %f720;
	add.rz.f32 	%f847, %f845, %f846;
	cvt.rzi.f32.f32 	%f848, %f847;
	cvt.rzi.s32.f32 	%r2248, %f848;
	and.b32  	%r2249, %r2247, 15;
	shl.b32 	%r2250, %r2248, 4;
	or.b32  	%r2251, %r2250, %r2249;
	and.b32  	%r2252, %r2251, 255;
	sub.f32 	%f849, %f219, %f257;
	mul.f32 	%f850, %f717, %f849;
	copysign.f32 	%f851, %f850, %f720;
	add.rz.f32 	%f852, %f850, %f851;
	cvt.rzi.f32.f32 	%f853, %f852;
	cvt.rzi.s32.f32 	%r2253, %f853;
	sub.f32 	%f854, %f220, %f257;
	mul.f32 	%f855, %f717, %f854;
	copysign.f32 	%f856, %f855, %f720;
	add.rz.f32 	%f857, %f855, %f856;
	cvt.rzi.f32.f32 	%f858, %f857;
	cvt.rzi.s32.f32 	%r2254, %f858;
	shl.b32 	%r2255, %r2254, 12;
	shl.b32 	%r2256, %r2253, 8;
	and.b32  	%r2257, %r2256, 3840;
	or.b32  	%r2258, %r2255, %r2257;
	and.b32  	%r2259, %r2258, 65280;
	or.b32  	%r2260, %r2252, %r2259;
	sub.f32 	%f859, %f221, %f257;
	mul.f32 	%f860, %f717, %f859;
	copysign.f32 	%f861, %f860, %f720;
	add.rz.f32 	%f862, %f860, %f861;
	cvt.rzi.f32.f32 	%f863, %f862;
	cvt.rzi.s32.f32 	%r2261, %f863;
	sub.f32 	%f864, %f222, %f257;
	mul.f32 	%f865, %f717, %f864;
	copysign.f32 	%f866, %f865, %f720;
	add.rz.f32 	%f867, %f865, %f866;
	cvt.rzi.f32.f32 	%f868, %f867;
	cvt.rzi.s32.f32 	%r2262, %f868;
	shl.b32 	%r2263, %r2262, 20;
	shl.b32 	%r2264, %r2261, 16;
	and.b32  	%r2265, %r2264, 983040;
	or.b32  	%r2266, %r2263, %r2265;
	and.b32  	%r2267, %r2266, 16711680;
	or.b32  	%r2268, %r2260, %r2267;
	sub.f32 	%f869, %f223, %f257;
	mul.f32 	%f870, %f717, %f869;
	copysign.f32 	%f871, %f870, %f720;
	add.rz.f32 	%f872, %f870, %f871;
	cvt.rzi.f32.f32 	%f873, %f872;
	cvt.rzi.s32.f32 	%r2269, %f873;
	sub.f32 	%f874, %f224, %f257;
	mul.f32 	%f875, %f717, %f874;
	copysign.f32 	%f876, %f875, %f720;
	add.rz.f32 	%f877, %f875, %f876;
	cvt.rzi.f32.f32 	%f878, %f877;
	cvt.rzi.s32.f32 	%r2270, %f878;
	shl.b32 	%r2271, %r2270, 28;
	shl.b32 	%r2272, %r2269, 24;
	and.b32  	%r2273, %r2272, 251658240;
	or.b32  	%r2274, %r2271, %r2273;
	or.b32  	%r234, %r2268, %r2274;
	sub.f32 	%f879, %f225, %f257;
	mul.f32 	%f880, %f717, %f879;
	copysign.f32 	%f881, %f880, %f720;
	add.rz.f32 	%f882, %f880, %f881;
	cvt.rzi.f32.f32 	%f883, %f882;
	cvt.rzi.s32.f32 	%r2275, %f883;
	sub.f32 	%f884, %f226, %f257;
	mul.f32 	%f885, %f717, %f884;
	copysign.f32 	%f886, %f885, %f720;
	add.rz.f32 	%f887, %f885, %f886;
	cvt.rzi.f32.f32 	%f888, %f887;
	cvt.rzi.s32.f32 	%r2276, %f888;
	and.b32  	%r2277, %r2275, 15;
	shl.b32 	%r2278, %r2276, 4;
	or.b32  	%r2279, %r2278, %r2277;
	and.b32  	%r2280, %r2279, 255;
	sub.f32 	%f889, %f227, %f257;
	mul.f32 	%f890, %f717, %f889;
	copysign.f32 	%f891, %f890, %f720;
	add.rz.f32 	%f892, %f890, %f891;
	cvt.rzi.f32.f32 	%f893, %f892;
	cvt.rzi.s32.f32 	%r2281, %f893;
	sub.f32 	%f894, %f228, %f257;
	mul.f32 	%f895, %f717, %f894;
	copysign.f32 	%f896, %f895, %f720;
	add.rz.f32 	%f897, %f895, %f896;
	cvt.rzi.f32.f32 	%f898, %f897;
	cvt.rzi.s32.f32 	%r2282, %f898;
	shl.b32 	%r2283, %r2282, 12;
	shl.b32 	%r2284, %r2281, 8;
	and.b32  	%r2285, %r2284, 3840;
	or.b32  	%r2286, %r2283, %r2285;
	and.b32  	%r2287, %r2286, 65280;
	or.b32  	%r2288, %r2280, %r2287;
	sub.f32 	%f899, %f229, %f257;
	mul.f32 	%f900, %f717, %f899;
	copysign.f32 	%f901, %f900, %f720;
	add.rz.f32 	%f902, %f900, %f901;
	cvt.rzi.f32.f32 	%f903, %f902;
	cvt.rzi.s32.f32 	%r2289, %f903;
	sub.f32 	%f904, %f230, %f257;
	mul.f32 	%f905, %f717, %f904;
	copysign.f32 	%f906, %f905, %f720;
	add.rz.f32 	%f907, %f905, %f906;
	cvt.rzi.f32.f32 	%f908, %f907;
	cvt.rzi.s32.f32 	%r2290, %f908;
	shl.b32 	%r2291, %r2290, 20;
	shl.b32 	%r2292, %r2289, 16;
	and.b32  	%r2293, %r2292, 983040;
	or.b32  	%r2294, %r2291, %r2293;
	and.b32  	%r2295, %r2294, 16711680;
	or.b32  	%r2296, %r2288, %r2295;
	sub.f32 	%f909, %f231, %f257;
	mul.f32 	%f910, %f717, %f909;
	copysign.f32 	%f911, %f910, %f720;
	add.rz.f32 	%f912, %f910, %f911;
	cvt.rzi.f32.f32 	%f913, %f912;
	cvt.rzi.s32.f32 	%r2297, %f913;
	sub.f32 	%f914, %f232, %f257;
	mul.f32 	%f915, %f717, %f914;
	copysign.f32 	%f916, %f915, %f720;
	add.rz.f32 	%f917, %f915, %f916;
	cvt.rzi.f32.f32 	%f918, %f917;
	cvt.rzi.s32.f32 	%r2298, %f918;
	shl.b32 	%r2299, %r2298, 28;
	shl.b32 	%r2300, %r2297, 24;
	and.b32  	%r2301, %r2300, 251658240;
	or.b32  	%r2302, %r2299, %r2301;
	or.b32  	%r235, %r2296, %r2302;
	sub.f32 	%f919, %f233, %f257;
	mul.f32 	%f920, %f717, %f919;
	copysign.f32 	%f921, %f920, %f720;
	add.rz.f32 	%f922, %f920, %f921;
	cvt.rzi.f32.f32 	%f923, %f922;
	cvt.rzi.s32.f32 	%r2303, %f923;
	sub.f32 	%f924, %f234, %f257;
	mul.f32 	%f925, %f717, %f924;
	copysign.f32 	%f926, %f925, %f720;
	add.rz.f32 	%f927, %f925, %f926;
	cvt.rzi.f32.f32 	%f928, %f927;
	cvt.rzi.s32.f32 	%r2304, %f928;
	and.b32  	%r2305, %r2303, 15;
	shl.b32 	%r2306, %r2304, 4;
	or.b32  	%r2307, %r2306, %r2305;
	and.b32  	%r2308, %r2307, 255;
	sub.f32 	%f929, %f235, %f257;
	mul.f32 	%f930, %f717, %f929;
	copysign.f32 	%f931, %f930, %f720;
	add.rz.f32 	%f932, %f930, %f931;
	cvt.rzi.f32.f32 	%f933, %f932;
	cvt.rzi.s32.f32 	%r2309, %f933;
	sub.f32 	%f934, %f236, %f257;
	mul.f32 	%f935, %f717, %f934;
	copysign.f32 	%f936, %f935, %f720;
	add.rz.f32 	%f937, %f935, %f936;
	cvt.rzi.f32.f32 	%f938, %f937;
	cvt.rzi.s32.f32 	%r2310, %f938;
	shl.b32 	%r2311, %r2310, 12;
	shl.b32 	%r2312, %r2309, 8;
	and.b32  	%r2313, %r2312, 3840;
	or.b32  	%r2314, %r2311, %r2313;
	and.b32  	%r2315, %r2314, 65280;
	or.b32  	%r2316, %r2308, %r2315;
	sub.f32 	%f939, %f237, %f257;
	mul.f32 	%f940, %f717, %f939;
	copysign.f32 	%f941, %f940, %f720;
	add.rz.f32 	%f942, %f940, %f941;
	cvt.rzi.f32.f32 	%f943, %f942;
	cvt.rzi.s32.f32 	%r2317, %f943;
	sub.f32 	%f944, %f238, %f257;
	mul.f32 	%f945, %f717, %f944;
	copysign.f32 	%f946, %f945, %f720;
	add.rz.f32 	%f947, %f945, %f946;
	cvt.rzi.f32.f32 	%f948, %f947;
	cvt.rzi.s32.f32 	%r2318, %f948;
	shl.b32 	%r2319, %r2318, 20;
	shl.b32 	%r2320, %r2317, 16;
	and.b32  	%r2321, %r2320, 983040;
	or.b32  	%r2322, %r2319, %r2321;
	and.b32  	%r2323, %r2322, 16711680;
	or.b32  	%r2324, %r2316, %r2323;
	sub.f32 	%f949, %f239, %f257;
	mul.f32 	%f950, %f717, %f949;
	copysign.f32 	%f951, %f950, %f720;
	add.rz.f32 	%f952, %f950, %f951;
	cvt.rzi.f32.f32 	%f953, %f952;
	cvt.rzi.s32.f32 	%r2325, %f953;
	sub.f32 	%f954, %f240, %f257;
	mul.f32 	%f955, %f717, %f954;
	copysign.f32 	%f956, %f955, %f720;
	add.rz.f32 	%f957, %f955, %f956;
	cvt.rzi.f32.f32 	%f958, %f957;
	cvt.rzi.s32.f32 	%r2326, %f958;
	shl.b32 	%r2327, %r2326, 28;
	shl.b32 	%r2328, %r2325, 24;
	and.b32  	%r2329, %r2328, 251658240;
	or.b32  	%r2330, %r2327, %r2329;
	or.b32  	%r236, %r2324, %r2330;
	sub.f32 	%f959, %f241, %f257;
	mul.f32 	%f960, %f717, %f959;
	copysign.f32 	%f961, %f960, %f720;
	add.rz.f32 	%f962, %f960, %f961;
	cvt.rzi.f32.f32 	%f963, %f962;
	cvt.rzi.s32.f32 	%r2331, %f963;
	sub.f32 	%f964, %f242, %f257;
	mul.f32 	%f965, %f717, %f964;
	copysign.f32 	%f966, %f965, %f720;
	add.rz.f32 	%f967, %f965, %f966;
	cvt.rzi.f32.f32 	%f968, %f967;
	cvt.rzi.s32.f32 	%r2332, %f968;
	and.b32  	%r2333, %r2331, 15;
	shl.b32 	%r2334, %r2332, 4;
	or.b32  	%r2335, %r2334, %r2333;
	and.b32  	%r2336, %r2335, 255;
	sub.f32 	%f969, %f243, %f257;
	mul.f32 	%f970, %f717, %f969;
	copysign.f32 	%f971, %f970, %f720;
	add.rz.f32 	%f972, %f970, %f971;
	cvt.rzi.f32.f32 	%f973, %f972;
	cvt.rzi.s32.f32 	%r2337, %f973;
	sub.f32 	%f974, %f244, %f257;
	mul.f32 	%f975, %f717, %f974;
	copysign.f32 	%f976, %f975, %f720;
	add.rz.f32 	%f977, %f975, %f976;
	cvt.rzi.f32.f32 	%f978, %f977;
	cvt.rzi.s32.f32 	%r2338, %f978;
	shl.b32 	%r2339, %r2338, 12;
	shl.b32 	%r2340, %r2337, 8;
	and.b32  	%r2341, %r2340, 3840;
	or.b32  	%r2342, %r2339, %r2341;
	and.b32  	%r2343, %r2342, 65280;
	or.b32  	%r2344, %r2336, %r2343;
	sub.f32 	%f979, %f245, %f257;
	mul.f32 	%f980, %f717, %f979;
	copysign.f32 	%f981, %f980, %f720;
	add.rz.f32 	%f982, %f980, %f981;
	cvt.rzi.f32.f32 	%f983, %f982;
	cvt.rzi.s32.f32 	%r2345, %f983;
	sub.f32 	%f984, %f246, %f257;
	mul.f32 	%f985, %f717, %f984;
	copysign.f32 	%f986, %f985, %f720;
	add.rz.f32 	%f987, %f985, %f986;
	cvt.rzi.f32.f32 	%f988, %f987;
	cvt.rzi.s32.f32 	%r2346, %f988;
	shl.b32 	%r2347, %r2346, 20;
	shl.b32 	%r2348, %r2345, 16;
	and.b32  	%r2349, %r2348, 983040;
	or.b32  	%r2350, %r2347, %r2349;
	and.b32  	%r2351, %r2350, 16711680;
	or.b32  	%r2352, %r2344, %r2351;
	sub.f32 	%f989, %f247, %f257;
	mul.f32 	%f990, %f717, %f989;
	copysign.f32 	%f991, %f990, %f720;
	add.rz.f32 	%f992, %f990, %f991;
	cvt.rzi.f32.f32 	%f993, %f992;
	cvt.rzi.s32.f32 	%r2353, %f993;
	sub.f32 	%f994, %f248, %f257;
	mul.f32 	%f995, %f717, %f994;
	copysign.f32 	%f996, %f995, %f720;
	add.rz.f32 	%f997, %f995, %f996;
	cvt.rzi.f32.f32 	%f998, %f997;
	cvt.rzi.s32.f32 	%r2354, %f998;
	shl.b32 	%r2355, %r2354, 28;
	shl.b32 	%r2356, %r2353, 24;
	and.b32  	%r2357, %r2356, 251658240;
	or.b32  	%r2358, %r2355, %r2357;
	or.b32  	%r237, %r2352, %r2358;
	sub.f32 	%f999, %f249, %f257;
	mul.f32 	%f1000, %f717, %f999;
	copysign.f32 	%f1001, %f1000, %f720;
	add.rz.f32 	%f1002, %f1000, %f1001;
	cvt.rzi.f32.f32 	%f1003, %f1002;
	cvt.rzi.s32.f32 	%r2359, %f1003;
	sub.f32 	%f1004, %f250, %f257;
	mul.f32 	%f1005, %f717, %f1004;
	copysign.f32 	%f1006, %f1005, %f720;
	add.rz.f32 	%f1007, %f1005, %f1006;
	cvt.rzi.f32.f32 	%f1008, %f1007;
	cvt.rzi.s32.f32 	%r2360, %f1008;
	and.b32  	%r2361, %r2359, 15;
	shl.b32 	%r2362, %r2360, 4;
	or.b32  	%r2363, %r2362, %r2361;
	and.b32  	%r2364, %r2363, 255;
	sub.f32 	%f1009, %f251, %f257;
	mul.f32 	%f1010, %f717, %f1009;
	copysign.f32 	%f1011, %f1010, %f720;
	add.rz.f32 	%f1012, %f1010, %f1011;
	cvt.rzi.f32.f32 	%f1013, %f1012;
	cvt.rzi.s32.f32 	%r2365, %f1013;
	sub.f32 	%f1014, %f252, %f257;
	mul.f32 	%f1015, %f717, %f1014;
	copysign.f32 	%f1016, %f1015, %f720;
	add.rz.f32 	%f1017, %f1015, %f1016;
	cvt.rzi.f32.f32 	%f1018, %f1017;
	cvt.rzi.s32.f32 	%r2366, %f1018;
	shl.b32 	%r2367, %r2366, 12;
	shl.b32 	%r2368, %r2365, 8;
	and.b32  	%r2369, %r2368, 3840;
	or.b32  	%r2370, %r2367, %r2369;
	and.b32  	%r2371, %r2370, 65280;
	or.b32  	%r2372, %r2364, %r2371;
	sub.f32 	%f1019, %f253, %f257;
	mul.f32 	%f1020, %f717, %f1019;
	copysign.f32 	%f1021, %f1020, %f720;
	add.rz.f32 	%f1022, %f1020, %f1021;
	cvt.rzi.f32.f32 	%f1023, %f1022;
	cvt.rzi.s32.f32 	%r2373, %f1023;
	sub.f32 	%f1024, %f254, %f257;
	mul.f32 	%f1025, %f717, %f1024;
	copysign.f32 	%f1026, %f1025, %f720;
	add.rz.f32 	%f1027, %f1025, %f1026;
	cvt.rzi.f32.f32 	%f1028, %f1027;
	cvt.rzi.s32.f32 	%r2374, %f1028;
	shl.b32 	%r2375, %r2374, 20;
	shl.b32 	%r2376, %r2373, 16;
	and.b32  	%r2377, %r2376, 983040;
	or.b32  	%r2378, %r2375, %r2377;
	and.b32  	%r2379, %r2378, 16711680;
	or.b32  	%r2380, %r2372, %r2379;
	sub.f32 	%f1029, %f255, %f257;
	mul.f32 	%f1030, %f717, %f1029;
	copysign.f32 	%f1031, %f1030, %f720;
	add.rz.f32 	%f1032, %f1030, %f1031;
	cvt.rzi.f32.f32 	%f1033, %f1032;
	cvt.rzi.s32.f32 	%r2381, %f1033;
	sub.f32 	%f1034, %f256, %f257;
	mul.f32 	%f1035, %f717, %f1034;
	copysign.f32 	%f1036, %f1035, %f720;
	add.rz.f32 	%f1037, %f1035, %f1036;
	cvt.rzi.f32.f32 	%f1038, %f1037;
	cvt.rzi.s32.f32 	%r2382, %f1038;
	shl.b32 	%r2383, %r2382, 28;
	shl.b32 	%r2384, %r2381, 24;
	and.b32  	%r2385, %r2384, 251658240;
	or.b32  	%r2386, %r2383, %r2385;
	or.b32  	%r238, %r2380, %r2386;
	add.s32 	%r239, %r228, %r8;
	setp.ge.s32 	%p182, %r239, %r247;
	@%p182 bra 	$L__BB0_22;
	ld.param.u64 	%rd239, [_Z27DenseLayerGEMM_i4_o4_kernelPKhS0_PhiiiS0_S0_S0_S0_S0_S0_P7__half2_param_2];
	mul.lo.s32 	%r2387, %r239, %r241;
	shr.u32 	%r2388, %r2387, 31;
	add.s32 	%r2389, %r2387, %r2388;
	shr.s32 	%r2390, %r2389, 1;
	cvt.s64.s32 	%rd234, %r2390;
	shl.b32 	%r2391, %r229, 5;
	add.s32 	%r2392, %r2391, %r227;
	cvt.u64.u32 	%rd235, %r2392;
	add.s64 	%rd236, %rd235, %rd234;
	cvta.to.global.u64 	%rd237, %rd239;
	add.s64 	%rd238, %rd237, %rd236;
	st.global.v4.u32 	[%rd238], {%r231, %r232, %r233, %r234};
	st.global.v4.u32 	[%rd238+16], {%r235, %r236, %r237, %r238};
$L__BB0_22:
	ret;

}


// ===== COMPILED SASS (sm_100) =====

	.target	sm_100

	.elftype	@"ET_EXEC"


//--------------------- .note.nv.tkinfo           --------------------------
	.section	.note.nv.tkinfo,"",@"SHT_NOTE"
	.sectionflags	@"SHF_NOTE_NV_TKINFO"
	.tkinfo
        /*0018*/ 	.word	0x00000002
        /*0030*/ 	.string	""
        /*0030*/ 	.string	"ptxas"
        /*0030*/ 	.string	"Cuda compilation tools, release 13.0, V13.0.88"
        /*0030*/ 	.string	"Build cuda_13.0.r13.0/compiler.36424714_0"
        /*0030*/ 	.string	"-arch sm_100 -m 64 "



//--------------------- .note.nv.cuinfo           --------------------------
	.section	.note.nv.cuinfo,"",@"SHT_NOTE"
	.sectionflags	@"SHF_NOTE_NV_CUINFO"
        /*0018*/ 	.short	0x0002
        /*001a*/ 	.short	0x0064
        /*001c*/ 	.short	0x0082
	.zero		2


//--------------------- .nv.info                  --------------------------
	.section	.nv.info,"",@"SHT_CUDA_INFO"
	.align	4


	//----- nvinfo : EIATTR_REGCOUNT
	.align		4
        /*0000*/ 	.byte	0x04, 0x2f
        /*0002*/ 	.short	(.L_1 - .L_0)
	.align		4
.L_0:
        /*0004*/ 	.word	index@(_Z27DenseLayerGEMM_i4_o4_kernelPKhS0_PhiiiS0_S0_S0_S0_S0_S0_P7__half2)
        /*0008*/ 	.word	0x000000f6


	//----- nvinfo : EIATTR_FRAME_SIZE
	.align		4
.L_1:
        /*000c*/ 	.byte	0x04, 0x11
        /*000e*/ 	.short	(.L_3 - .L_2)
	.align		4
.L_2:
        /*0010*/ 	.word	index@($__internal_2_$__cuda_sm_9x_mma_sub_byte_internal_m16n8k64_s4_s4)
        /*0014*/ 	.word	0x00000000


	//----- nvinfo : EIATTR_FRAME_SIZE
	.align		4
.L_3:
        /*0018*/ 	.byte	0x04, 0x11
        /*001a*/ 	.short	(.L_5 - .L_4)
	.align		4
.L_4:
        /*001c*/ 	.word	index@($__internal_1_$__cuda_sm3x_div_rn_noftz_f32_slowpath)
        /*0020*/ 	.word	0x00000000


	//----- nvinfo : EIATTR_FRAME_SIZE
	.align		4
.L_5:
        /*0024*/ 	.byte	0x04, 0x11
        /*0026*/ 	.short	(.L_7 - .L_6)
	.align		4
.L_6:
        /*0028*/ 	.word	index@($__internal_0_$__cuda_sm20_rcp_rn_f32_slowpath)
        /*002c*/ 	.word	0x00000000


	//----- nvinfo : EIATTR_FRAME_SIZE
	.align		4
.L_7:
        /*0030*/ 	.byte	0x04, 0x11
        /*0032*/ 	.short	(.L_9 - .L_8)
	.align		4
.L_8:
        /*0034*/ 	.word	index@(_Z27DenseLayerGEMM_i4_o4_kernelPKhS0_PhiiiS0_S0_S0_S0_S0_S0_P7__half2)
        /*0038*/ 	.word	0x00000000


	//----- nvinfo : EIATTR_MIN_STACK_SIZE
	.align		4
.L_9:
        /*003c*/ 	.byte	0x04, 0x12
        /*003e*/ 	.short	(.L_11 - .L_10)
	.align		4
.L_10:
        /*0040*/ 	.word	index@(_Z27DenseLayerGEMM_i4_o4_kernelPKhS0_PhiiiS0_S0_S0_S0_S0_S0_P7__half2)
        /*0044*/ 	.word	0x00000000
.L_11:


//--------------------- .nv.compat                --------------------------
	.section	.nv.compat,"",@"SHT_CUDA_COMPAT_INFO"
	.align	4
        /*0000*/ 	.byte	0x02, 0x09, 0x00, 0x00, 0x02, 0x02, 0x01, 0x00, 0x02, 0x05, 0x05, 0x00, 0x03, 0x07, 0x01, 0x01
        /*0010*/ 	.byte	0x02, 0x03, 0x00, 0x00, 0x02, 0x06, 0x01, 0x00, 0x04, 0x0b, 0x08, 0x00, 0x01, 0x00, 0x00, 0x00
        /*0020*/ 	.byte	0x00, 0x00, 0x00, 0x00


//--------------------- .nv.info._Z27DenseLayerGEMM_i4_o4_kernelPKhS0_PhiiiS0_S0_S0_S0_S0_S0_P7__half2 --------------------------
	.section	.nv.info._Z27DenseLayerGEMM_i4_o4_kernelPKhS0_PhiiiS0_S0_S0_S0_S0_S0_P7__half2,"",@"SHT_CUDA_INFO"
	.sectionflags	@""
	.align	4


	//----- nvinfo : EIATTR_CUDA_API_VERSION
	.align		4
        /*0000*/ 	.byte	0x04, 0x37
        /*0002*/ 	.short	(.L_13 - .L_12)
.L_12:
        /*0004*/ 	.word	0x00000082


	//----- nvinfo : EIATTR_KPARAM_INFO
	.align		4
.L_13:
        /*0008*/ 	.byte	0x04, 0x17
        /*000a*/ 	.short	(.L_15 - .L_14)
.L_14:
        /*000c*/ 	.word	0x00000000
        /*0010*/ 	.short	0x000c
        /*0012*/ 	.short	0x0058
        /*0014*/ 	.byte	0x00, 0xf5, 0x21, 0x00


	//----- nvinfo : EIATTR_KPARAM_INFO
	.align		4
.L_15:
        /*0018*/ 	.byte	0x04, 0x17
        /*001a*/ 	.short	(.L_17 - .L_16)
.L_16:
        /*001c*/ 	.word	0x00000000
        /*0020*/ 	.short	0x000b
        /*0022*/ 	.short	0x0050
        /*0024*/ 	.byte	0x00, 0xf5, 0x21, 0x00


	//----- nvinfo : EIATTR_KPARAM_INFO
	.align		4
.L_17:
        /*0028*/ 	.byte	0x04, 0x17
        /*002a*/ 	.short	(.L_19 - .L_18)
.L_18:
        /*002c*/ 	.word	0x00000000
        /*0030*/ 	.short	0x000a
        /*0032*/ 	.short	0x0048
        /*0034*/ 	.byte	0x00, 0xf5, 0x21, 0x00


	//----- nvinfo : EIATTR_KPARAM_INFO
	.align		4
.L_19:
        /*0038*/ 	.byte	0x04, 0x17
        /*003a*/ 	.short	(.L_21 - .L_20)
.L_20:
        /*003c*/ 	.word	0x00000000
        /*0040*/ 	.short	0x0009
        /*0042*/ 	.short	0x0040
        /*0044*/ 	.byte	0x00, 0xf5, 0x21, 0x00


	//----- nvinfo : EIATTR_KPARAM_INFO
	.align		4
.L_21:
        /*0048*/ 	.byte	0x04, 0x17
        /*004a*/ 	.short	(.L_23 - .L_22)
.L_22:
        /*004c*/ 	.word	0x00000000
        /*0050*/ 	.short	0x0008
        /*0052*/ 	.short	0x0038
        /*0054*/ 	.byte	0x00, 0xf5, 0x21, 0x00


	//----- nvinfo : EIATTR_KPARAM_INFO
	.align		4
.L_23:
        /*0058*/ 	.byte	0x04, 0x17
        /*005a*/ 	.short	(.L_25 - .L_24)
.L_24:
        /*005c*/ 	.word	0x00000000
        /*0060*/ 	.short	0x0007
        /*0062*/ 	.short	0x0030
        /*0064*/ 	.byte	0x00, 0xf5, 0x21, 0x00


	//----- nvinfo : EIATTR_KPARAM_INFO
	.align		4
.L_25:
        /*0068*/ 	.byte	0x04, 0x17
        /*006a*/ 	.short	(.L_27 - .L_26)
.L_26:
        /*006c*/ 	.word	0x00000000
        /*0070*/ 	.short	0x0006
        /*0072*/ 	.short	0x0028
        /*0074*/ 	.byte	0x00, 0xf5, 0x21, 0x00


	//----- nvinfo : EIATTR_KPARAM_INFO
	.align		4
.L_27:
        /*0078*/ 	.byte	0x04, 0x17
        /*007a*/ 	.short	(.L_29 - .L_28)
.L_28:
        /*007c*/ 	.word	0x00000000
        /*0080*/ 	.short	0x0005
        /*0082*/ 	.short	0x0020
        /*0084*/ 	.byte	0x00, 0xf0, 0x11, 0x00


	//----- nvinfo : EIATTR_KPARAM_INFO
	.align		4
.L_29:
        /*0088*/ 	.byte	0x04, 0x17
        /*008a*/ 	.short	(.L_31 - .L_30)
.L_30:
        /*008c*/ 	.word	0x00000000
        /*0090*/ 	.short	0x0004
        /*0092*/ 	.short	0x001c
        /*0094*/ 	.byte	0x00, 0xf0, 0x11, 0x00


	//----- nvinfo : EIATTR_KPARAM_INFO
	.align		4
.L_31:
        /*0098*/ 	.byte	0x04, 0x17
        /*009a*/ 	.short	(.L_33 - .L_32)
.L_32:
        /*009c*/ 	.word	0x00000000
        /*00a0*/ 	.short	0x0003
        /*00a2*/ 	.short	0x0018
        /*00a4*/ 	.byte	0x00, 0xf0, 0x11, 0x00


	//----- nvinfo : EIATTR_KPARAM_INFO
	.align		4
.L_33:
        /*00a8*/ 	.byte	0x04, 0x17
        /*00aa*/ 	.short	(.L_35 - .L_34)
.L_34:
        /*00ac*/ 	.word	0x00000000
        /*00b0*/ 	.short	0x0002
        /*00b2*/ 	.short	0x0010
        /*00b4*/ 	.byte	0x00, 0xf5, 0x21, 0x00


	//----- nvinfo : EIATTR_KPARAM_INFO
	.align		4
.L_35:
        /*00b8*/ 	.byte	0x04, 0x17
        /*00ba*/ 	.short	(.L_37 - .L_36)
.L_36:
        /*00bc*/ 	.word	0x00000000
        /*00c0*/ 	.short	0x0001
        /*00c2*/ 	.short	0x0008
        /*00c4*/ 	.byte	0x00, 0xf5, 0x21, 0x00


	//----- nvinfo : EIATTR_KPARAM_INFO
	.align		4
.L_37:
        /*00c8*/ 	.byte	0x04, 0x17
        /*00ca*/ 	.short	(.L_39 - .L_38)
.L_38:
        /*00cc*/ 	.word	0x00000000
        /*00d0*/ 	.short	0x0000
        /*00d2*/ 	.short	0x0000
        /*00d4*/ 	.byte	0x00, 0xf5, 0x21, 0x00


	//----- nvinfo : EIATTR_SPARSE_MMA_MASK
	.align		4
.L_39:
        /*00d8*/ 	.byte	0x03, 0x50
        /*00da*/ 	.short	0x0000


	//----- nvinfo : EIATTR_MAXREG_COUNT
	.align		4
        /*00dc*/ 	.byte	0x03, 0x1b
        /*00de*/ 	.short	0x00ff


	//----- nvinfo : EIATTR_NUM_BARRIERS
	.align		4
        /*00e0*/ 	.byte	0x02, 0x4c
        /*00e2*/ 	.byte	0x01
	.zero		1


	//----- nvinfo : EIATTR_MERCURY_ISA_VERSION
	.align		4
        /*00e4*/ 	.byte	0x03, 0x5f
        /*00e6*/ 	.short	0x0101


	//----- nvinfo : EIATTR_INT_WARP_WIDE_INSTR_OFFSETS
	.align		4
        /*00e8*/ 	.byte	0x04, 0x31
        /*00ea*/ 	.short	(.L_41 - .L_40)


	//   ....[0]....
.L_40:
        /*00ec*/ 	.word	0x00000ae0


	//----- nvinfo : EIATTR_COOP_GROUP_MASK_REGIDS
	.align		4
.L_41:
        /*00f0*/ 	.byte	0x04, 0x29
        /*00f2*/ 	.short	(.L_43 - .L_42)


	//   ....[0]....
.L_42:
        /*00f4*/ 	.word	0xffffffff


	//   ....[1]....
        /*00f8*/ 	.word	0xffffffff


	//----- nvinfo : EIATTR_COOP_GROUP_INSTR_OFFSETS
	.align		4
.L_43:
        /*00fc*/ 	.byte	0x04, 0x28
        /*00fe*/ 	.short	(.L_45 - .L_44)


	//   ....[0]....
.L_44:
        /*0100*/ 	.word	0x00007740


	//   ....[1]....
        /*0104*/ 	.word	0x00007750


	//----- nvinfo : EIATTR_VRC_CTA_INIT_COUNT
	.align		4
.L_45:
        /*0108*/ 	.byte	0x02, 0x4a
	.zero		1
	.zero		1


	//----- nvinfo : EIATTR_EXIT_INSTR_OFFSETS
	.align		4
        /*010c*/ 	.byte	0x04, 0x1c
        /*010e*/ 	.short	(.L_47 - .L_46)


	//   ....[0]....
.L_46:
        /*0110*/ 	.word	0x00009370


	//   ....[1]....
        /*0114*/ 	.word	0x000096f0


	//----- nvinfo : EIATTR_CRS_STACK_SIZE
	.align		4
.L_47:
        /*0118*/ 	.byte	0x04, 0x1e
        /*011a*/ 	.short	(.L_49 - .L_48)
.L_48:
        /*011c*/ 	.word	0x00000000


	//----- nvinfo : EIATTR_CBANK_PARAM_SIZE
	.align		4
.L_49:
        /*0120*/ 	.byte	0x03, 0x19
        /*0122*/ 	.short	0x0060


	//----- nvinfo : EIATTR_PARAM_CBANK
	.align		4
        /*0124*/ 	.byte	0x04, 0x0a
        /*0126*/ 	.short	(.L_51 - .L_50)
	.align		4
.L_50:
        /*0128*/ 	.word	index@(.nv.constant0._Z27DenseLayerGEMM_i4_o4_kernelPKhS0_PhiiiS0_S0_S0_S0_S0_S0_P7__half2)
        /*012c*/ 	.short	0x0380
        /*012e*/ 	.short	0x0060


	//----- nvinfo : EIATTR_SW_WAR
	.align		4
.L_51:
        /*0130*/ 	.byte	0x04, 0x36
        /*0132*/ 	.short	(.L_53 - .L_52)
.L_52:
        /*0134*/ 	.word	0x00000008
.L_53:


//--------------------- .nv.callgraph             --------------------------
	.section	.nv.callgraph,"",@"SHT_CUDA_CALLGRAPH"
	.align	4
	.sectionentsize	8
	.align		4
        /*0000*/ 	.word	0x00000000
	.align		4
        /*0004*/ 	.word	0xffffffff
	.align		4
        /*0008*/ 	.word	0x00000000
	.align		4
        /*000c*/ 	.word	0xfffffffe
	.align		4
        /*0010*/ 	.word	0x00000000
	.align		4
        /*0014*/ 	.word	0xfffffffd
	.align		4
        /*0018*/ 	.word	0x00000000
	.align		4
        /*001c*/ 	.word	0xfffffffc


//--------------------- .text._Z27DenseLayerGEMM_i4_o4_kernelPKhS0_PhiiiS0_S0_S0_S0_S0_S0_P7__half2 --------------------------
	.section	.text._Z27DenseLayerGEMM_i4_o4_kernelPKhS0_PhiiiS0_S0_S0_S0_S0_S0_P7__half2,"ax",@progbits
	.align	128
        .global         _Z27DenseLayerGEMM_i4_o4_kernelPKhS0_PhiiiS0_S0_S0_S0_S0_S0_P7__half2
        .type           _Z27DenseLayerGEMM_i4_o4_kernelPKhS0_PhiiiS0_S0_S0_S0_S0_S0_P7__half2,@function
        .size           _Z27DenseLayerGEMM_i4_o4_kernelPKhS0_PhiiiS0_S0_S0_S0_S0_S0_P7__half2,(.L_x_28 - _Z27DenseLayerGEMM_i4_o4_kernelPKhS0_PhiiiS0_S0_S0_S0_S0_S0_P7__half2)
        .other          _Z27DenseLayerGEMM_i4_o4_kernelPKhS0_PhiiiS0_S0_S0_S0_S0_S0_P7__half2,@"STO_CUDA_ENTRY STV_DEFAULT"
_Z27DenseLayerGEMM_i4_o4_kernelPKhS0_PhiiiS0_S0_S0_S0_S0_S0_P7__half2:
.text._Z27DenseLayerGEMM_i4_o4_kernelPKhS0_PhiiiS0_S0_S0_S0_S0_S0_P7__half2:
[----:B------:R-:W-:Y:S01]  /*0000*/  LDC R1, c[0x0][0x37c] ;  /* 0x0000df00ff017b82 */ /* 0x000fe20000000800 */
[----:B------:R-:W1:Y:S07]  /*0010*/  S2R R155, SR_TID.Y ;  /* 0x00000000009b7919 */ /* 0x000e6e0000002200 */
[----:B------:R-:W2:Y:S01]  /*0020*/  S2UR UR4, SR_CTAID.Y ;  /* 0x00000000000479c3 */ /* 0x000ea20000002600 */
[----:B------:R-:W1:Y:S01]  /*0030*/  LDCU UR5, c[0x0][0x364] ;  /* 0x00006c80ff0577ac */ /* 0x000e620008000800 */
[----:B------:R-:W-:Y:S01]  /*0040*/  MOV R0, 0x400 ;  /* 0x0000040000007802 */ /* 0x000fe20000000f00 */
[----:B------:R-:W1:Y:S01]  /*0050*/  S2R R154, SR_TID.Z ;  /* 0x00000000009a7919 */ /* 0x000e620000002300 */
[----:B------:R-:W-:Y:S01]  /*0060*/  IMAD.MOV.U32 R152, RZ, RZ, RZ ;  /* 0x000000ffff987224 */ /* 0x000fe200078e00ff */
[----:B------:R-:W3:Y:S01]  /*0070*/  LDCU UR20, c[0x0][0x398] ;  /* 0x00007300ff1477ac */ /* 0x000ee20008000800 */
[----:B------:R-:W-:Y:S01]  /*0080*/  CS2R R150, SRZ ;  /* 0x0000000000967805 */ /* 0x000fe2000001ff00 */
[----:B------:R-:W4:Y:S01]  /*0090*/  S2R R153, SR_TID.X ;  /* 0x0000000000997919 */ /* 0x000f220000002100 */
[----:B------:R-:W5:Y:S01]  /*00a0*/  S2UR UR16, SR_CTAID.X ;  /* 0x00000000001079c3 */ /* 0x000f620000002500 */
[----:B------:R-:W3:Y:S01]  /*00b0*/  LDCU UR21, c[0x0][0x3a0] ;  /* 0x00007400ff1577ac */ /* 0x000ee20008000800 */
[----:B------:R-:W-:Y:S01]  /*00c0*/  CS2R R148, SRZ ;  /* 0x0000000000947805 */ /* 0x000fe2000001ff00 */
[----:B------:R-:W4:Y:S01]  /*00d0*/  S2R R5, SR_CgaCtaId ;  /* 0x0000000000057919 */ /* 0x000f220000008800 */
[----:B------:R-:W-:Y:S01]  /*00e0*/  CS2R R146, SRZ ;  /* 0x0000000000927805 */ /* 0x000fe2000001ff00 */
[----:B------:R-:W4:Y:S01]  /*00f0*/  LDCU.128 UR24, c[0x0][0x380] ;  /* 0x00007000ff1877ac */ /* 0x000f220008000c00 */
[----:B------:R-:W-:-:S02]  /*0100*/  CS2R R144, SRZ ;  /* 0x0000000000907805 */ /* 0x000fc4000001ff00 */
[----:B------:R-:W-:Y:S01]  /*0110*/  CS2R R142, SRZ ;  /* 0x00000000008e7805 */ /* 0x000fe2000001ff00 */
[----:B------:R-:W4:Y:S01]  /*0120*/  LDC.64 R234, c[0x0][0x3a8] ;  /* 0x0000ea00ffea7b82 */ /* 0x000f220000000a00 */
[----:B------:R-:W4:Y:S01]  /*0130*/  LDCU.64 UR12, c[0x0][0x358] ;  /* 0x00006b00ff0c77ac */ /* 0x000f220008000a00 */
[----:B------:R-:W-:Y:S02]  /*0140*/  CS2R R140, SRZ ;  /* 0x00000000008c7805 */ /* 0x000fe4000001ff00 */
[----:B------:R-:W-:Y:S02]  /*0150*/  CS2R R138, SRZ ;  /* 0x00000000008a7805 */ /* 0x000fe4000001ff00 */
[----:B------:R-:W-:Y:S01]  /*0160*/  CS2R R136, SRZ ;  /* 0x0000000000887805 */ /* 0x000fe2000001ff00 */
[----:B------:R-:W4:Y:S01]  /*0170*/  LDCU UR14, c[0x0][0x39c] ;  /* 0x00007380ff0e77ac */ /* 0x000f220008000800 */
[----:B------:R-:W-:Y:S02]  /*0180*/  CS2R R134, SRZ ;  /* 0x0000000000867805 */ /* 0x000fe4000001ff00 */
[----:B------:R-:W-:Y:S01]  /*0190*/  CS2R R132, SRZ ;  /* 0x0000000000847805 */ /* 0x000fe2000001ff00 */
[----:B------:R-:W4:Y:S01]  /*01a0*/  LDC.64 R236, c[0x0][0x3b0] ;  /* 0x0000ec00ffec7b82 */ /* 0x000f220000000a00 */
[----:B--2---:R-:W-:-:S02]  /*01b0*/  USHF.L.U32 UR17, UR4, 0x7, URZ ;  /* 0x0000000704117899 */ /* 0x004fc400080006ff */
[----:B------:R-:W-:Y:S01]  /*01c0*/  IMAD.U32 R9, RZ, RZ, UR4 ;  /* 0x00000004ff097e24 */ /* 0x000fe2000f8e00ff */
[----:B------:R-:W-:Y:S01]  /*01d0*/  USHF.L.U32 UR10, UR4, 0x8, URZ ;  /* 0x00000008040a7899 */ /* 0x000fe200080006ff */
[----:B------:R-:W-:Y:S01]  /*01e0*/  CS2R R42, SRZ ;  /* 0x00000000002a7805 */ /* 0x000fe2000001ff00 */
[----:B---3--:R-:W-:Y:S01]  /*01f0*/  UIMAD UR19, UR17, UR21, URZ ;  /* 0x00000015111372a4 */ /* 0x008fe2000f8e02ff */
[----:B------:R-:W-:Y:S02]  /*0200*/  CS2R R16, SRZ ;  /* 0x0000000000107805 */ /* 0x000fe4000001ff00 */
[----:B------:R-:W-:Y:S01]  /*0210*/  CS2R R18, SRZ ;  /* 0x0000000000127805 */ /* 0x000fe2000001ff00 */
[----:B-----5:R-:W-:Y:S01]  /*0220*/  USHF.L.U32 UR9, UR16, 0x7, URZ ;  /* 0x0000000710097899 */ /* 0x020fe200080006ff */
[----:B------:R-:W-:Y:S01]  /*0230*/  CS2R R20, SRZ ;  /* 0x0000000000147805 */ /* 0x000fe2000001ff00 */
[----:B------:R-:W-:Y:S01]  /*0240*/  UIADD3 UR11, UPT, UPT, UR19, 0x80, URZ ;  /* 0x00000080130b7890 */ /* 0x000fe2000fffe0ff */
[----:B-1----:R-:W-:Y:S01]  /*0250*/  IMAD R158, R154, UR5, R155 ;  /* 0x000000059a9e7c24 */ /* 0x002fe2000f8e029b */
[----:B------:R-:W-:Y:S01]  /*0260*/  USHF.R.S32.HI UR5, URZ, 0x1, UR19 ;  /* 0x00000001ff057899 */ /* 0x000fe20008011413 */
[----:B------:R-:W-:Y:S01]  /*0270*/  CS2R R24, SRZ ;  /* 0x0000000000187805 */ /* 0x000fe2000001ff00 */
[----:B------:R-:W-:Y:S01]  /*0280*/  UIMAD UR18, UR9, UR21, URZ ;  /* 0x00000015091272a4 */ /* 0x000fe2000f8e02ff */
[C---:B----4-:R-:W-:Y:S01]  /*0290*/  VIADD R3, R153.reuse, UR17 ;  /* 0x0000001199037c36 */ /* 0x050fe20008000000 */
[----:B------:R-:W-:Y:S01]  /*02a0*/  SHF.R.U32.HI R156, RZ, 0x2, R153 ;  /* 0x00000002ff9c7819 */ /* 0x000fe20000011699 */
[C---:B------:R-:W-:Y:S01]  /*02b0*/  IMAD.SHL.U32 R186, R153.reuse, 0x20, RZ ;  /* 0x0000002099ba7824 */ /* 0x040fe200078e00ff */
[----:B------:R-:W-:Y:S01]  /*02c0*/  ISETP.GT.U32.AND P4, PT, R153, 0x7, PT ;  /* 0x000000079900780c */ /* 0x000fe20003f84070 */
[C---:B------:R-:W-:Y:S01]  /*02d0*/  IMAD R3, R158.reuse, 0x10, R3 ;  /* 0x000000109e037824 */ /* 0x040fe200078e0203 */
[C---:B------:R-:W-:Y:S01]  /*02e0*/  LEA R185, R158.reuse, R156, 0x4 ;  /* 0x0000009c9eb97211 */ /* 0x040fe200078e20ff */
[--C-:B------:R-:W-:Y:S01]  /*02f0*/  IMAD R169, R158, 0x8, R153.reuse ;  /* 0x000000089ea97824 */ /* 0x100fe200078e0299 */
[----:B------:R-:W-:Y:S01]  /*0300*/  LEA R10, R5, R0, 0x18 ;  /* 0x00000000050a7211 */ /* 0x000fe200078ec0ff */
[----:B------:R-:W-:Y:S01]  /*0310*/  IMAD.SHL.U32 R0, R153, 0x10, RZ ;  /* 0x0000001099007824 */ /* 0x000fe200078e00ff */
[----:B------:R-:W-:Y:S01]  /*0320*/  ISETP.LT.U32.OR P2, PT, R3, UR20, P4 ;  /* 0x0000001403007c0c */ /* 0x000fe2000a741470 */
[C---:B------:R-:W-:Y:S01]  /*0330*/  IMAD R2, R185.reuse, UR21, RZ ;  /* 0x00000015b9027c24 */ /* 0x040fe2000f8e02ff */
[----:B------:R-:W-:Y:S01]  /*0340*/  SHF.R.U32.HI R128, RZ, 0x3, R153 ;  /* 0x00000003ff807819 */ /* 0x000fe20000011699 */
[----:B------:R-:W-:Y:S01]  /*0350*/  IMAD.U32 R3, RZ, RZ, UR21 ;  /* 0x00000015ff037e24 */ /* 0x000fe2000f8e00ff */
[----:B------:R-:W-:Y:S01]  /*0360*/  LOP3.LUT R183, R0, 0x30, RZ, 0xc0, !PT ;  /* 0x0000003000b77812 */ /* 0x000fe200078ec0ff */
[----:B------:R-:W-:Y:S01]  /*0370*/  VIADD R182, R185, UR17 ;  /* 0x00000011b9b67c36 */ /* 0x000fe20008000000 */
[----:B------:R-:W-:Y:S01]  /*0380*/  LOP3.LUT R0, R128, R153, RZ, 0x3c, !PT ;  /* 0x0000009980007212 */ /* 0x000fe200078e3cff */
[--C-:B------:R-:W-:Y:S01]  /*0390*/  IMAD R4, R3, 0x8, R2.reuse ;  /* 0x0000000803047824 */ /* 0x100fe200078e0202 */
[----:B------:R-:W-:Y:S01]  /*03a0*/  SHF.R.S32.HI R11, RZ, 0x1, R2 ;  /* 0x00000001ff0b7819 */ /* 0x000fe20000011402 */
[----:B------:R-:W-:Y:S01]  /*03b0*/  VIADD R178, R182, 0x8 ;  /* 0x00000008b6b27836 */ /* 0x000fe20000000000 */
[----:B------:R-:W-:Y:S01]  /*03c0*/  IADD3 R184, P1, PT, R183, UR24, RZ ;  /* 0x00000018b7b87c10 */ /* 0x000fe2000ff3e0ff */
[----:B------:R-:W-:Y:S01]  /*03d0*/  IMAD.SHL.U32 R0, R0, 0x10, RZ ;  /* 0x0000001000007824 */ /* 0x000fe200078e00ff */
[----:B------:R-:W-:Y:S01]  /*03e0*/  SHF.R.S32.HI R12, RZ, 0x1, R4 ;  /* 0x00000001ff0c7819 */ /* 0x000fe20000011404 */
[----:B------:R-:W-:Y:S01]  /*03f0*/  VIADD R3, R11, UR5 ;  /* 0x000000050b037c36 */ /* 0x000fe20008000000 */
[----:B------:R-:W-:Y:S01]  /*0400*/  IADD3.X R179, PT, PT, RZ, UR25, RZ, P1, !PT ;  /* 0x00000019ffb37c10 */ /* 0x000fe20008ffe4ff */
[----:B------:R-:W-:Y:S01]  /*0410*/  VIADD R180, R185, 0x8 ;  /* 0x00000008b9b47836 */ /* 0x000fe20000000000 */
[----:B------:R-:W-:Y:S01]  /*0420*/  LOP3.LUT R177, R0, 0x30, RZ, 0xc0, !PT ;  /* 0x0000003000b17812 */ /* 0x000fe200078ec0ff */
[----:B------:R-:W-:Y:S01]  /*0430*/  VIADD R0, R12, UR5 ;  /* 0x000000050c007c36 */ /* 0x000fe20008000000 */
[-C--:B------:R-:W-:Y:S01]  /*0440*/  IADD3 R2, P1, PT, R3, R184.reuse, RZ ;  /* 0x000000b803027210 */ /* 0x080fe20007f3e0ff */
[----:B------:R-:W-:Y:S01]  /*0450*/  USHF.R.S32.HI UR5, URZ, 0x1, UR18 ;  /* 0x00000001ff057899 */ /* 0x000fe20008011412 */
[----:B------:R-:W-:Y:S01]  /*0460*/  LOP3.LUT R186, R186, 0x60, RZ, 0xc0, !PT ;  /* 0x00000060baba7812 */ /* 0x000fe200078ec0ff */
[----:B------:R-:W-:Y:S01]  /*0470*/  IMAD.SHL.U32 R181, R185, 0x40, RZ ;  /* 0x00000040b9b57824 */ /* 0x000fe200078e00ff */
[-C--:B------:R-:W-:Y:S01]  /*0480*/  LEA.HI.X.SX32 R3, R3, R179.reuse, 0x1, P1 ;  /* 0x000000b303037211 */ /* 0x080fe200008f0eff */
[----:B------:R-:W-:Y:S01]  /*0490*/  IMAD.IADD R173, R177, 0x1, R10 ;  /* 0x00000001b1ad7824 */ /* 0x000fe200078e020a */
[----:B------:R-:W-:Y:S01]  /*04a0*/  IADD3 R4, P1, PT, R0, R184, RZ ;  /* 0x000000b800047210 */ /* 0x000fe20007f3e0ff */
[----:B------:R-:W-:Y:S01]  /*04b0*/  VIADD R8, R12, UR5 ;  /* 0x000000050c087c36 */ /* 0x000fe20008000000 */
[----:B------:R-:W-:Y:S01]  /*04c0*/  ISETP.GE.U32.AND P3, PT, R186, UR21, PT ;  /* 0x00000015ba007c0c */ /* 0x000fe2000bf66070 */
[----:B------:R-:W-:Y:S01]  /*04d0*/  IMAD.SHL.U32 R176, R180, 0x40, RZ ;  /* 0x00000040b4b07824 */ /* 0x000fe200078e00ff */
[----:B------:R-:W-:Y:S01]  /*04e0*/  LEA.HI.X.SX32 R5, R0, R179, 0x1, P1 ;  /* 0x000000b300057211 */ /* 0x000fe200008f0eff */
[----:B------:R-:W-:Y:S01]  /*04f0*/  VIADD R0, R11, UR5 ;  /* 0x000000050b007c36 */ /* 0x000fe20008000000 */
[----:B------:R-:W-:-:S02]  /*0500*/  USHF.R.S32.HI UR5, URZ, 0x1f, UR20 ;  /* 0x0000001fff057899 */ /* 0x000fc40008011414 */
[----:B------:R-:W-:Y:S01]  /*0510*/  ISETP.LT.U32.AND P5, PT, R182, UR20, !P3 ;  /* 0x00000014b6007c0c */ /* 0x000fe2000dfa1070 */
[----:B------:R-:W-:Y:S01]  /*0520*/  IMAD.WIDE.U32 R234, R169, 0x10, R234 ;  /* 0x00000010a9ea7825 */ /* 0x000fe200078e00ea */
[----:B------:R-:W-:Y:S01]  /*0530*/  IADD3 R183, P0, PT, R183, UR26, RZ ;  /* 0x0000001ab7b77c10 */ /* 0x000fe2000ff1e0ff */
[----:B------:R-:W-:Y:S02]  /*0540*/  ULEA.HI UR6, UR5, UR20, URZ, 0x4 ;  /* 0x0000001405067291 */ /* 0x000fe4000f8f20ff */
[----:B------:R-:W-:Y:S01]  /*0550*/  ISETP.LT.U32.AND P6, PT, R178, UR20, P5 ;  /* 0x00000014b2007c0c */ /* 0x000fe2000afc1070 */
[----:B------:R-:W-:Y:S01]  /*0560*/  ULEA.HI UR8, UR5, UR20, URZ, 0x3 ;  /* 0x0000001405087291 */ /* 0x000fe2000f8f18ff */
[----:B------:R-:W-:Y:S01]  /*0570*/  LOP3.LUT R6, R186, 0x80, RZ, 0xfc, !PT ;  /* 0x00000080ba067812 */ /* 0x000fe200078efcff */
[----:B------:R-:W-:Y:S01]  /*0580*/  ULOP3.LUT UR5, UR6, 0xfff0, URZ, 0xc0, !UPT ;  /* 0x0000fff006057892 */ /* 0x000fe2000f8ec0ff */
[----:B------:R-:W-:Y:S01]  /*0590*/  IADD3 R175, PT, PT, R181, R173, RZ ;  /* 0x000000adb5af7210 */ /* 0x000fe20007ffe0ff */
[----:B------:R-:W-:Y:S01]  /*05a0*/  IMAD.IADD R173, R176, 0x1, R173 ;  /* 0x00000001b0ad7824 */ /* 0x000fe200078e02ad */
[----:B------:R-:W-:Y:S01]  /*05b0*/  ISETP.GE.U32.AND P1, PT, R6, UR21, PT ;  /* 0x0000001506007c0c */ /* 0x000fe2000bf26070 */
[----:B------:R-:W-:Y:S01]  /*05c0*/  UIADD3 UR5, UPT, UPT, -UR5, UR20, URZ ;  /* 0x0000001405057290 */ /* 0x000fe2000fffe1ff */
[----:B------:R-:W-:Y:S01]  /*05d0*/  IMAD.X R174, RZ, RZ, UR27, P0 ;  /* 0x0000001bffae7e24 */ /* 0x000fe200080e06ff */
[----:B------:R1:W-:Y:S01]  /*05e0*/  @!P5 STS.128 [R175], RZ ;  /* 0x000000ffaf00d388 */ /* 0x0003e20000000c00 */
[C---:B------:R-:W-:Y:S01]  /*05f0*/  IADD3 R6, P0, PT, R0.reuse, R183, RZ ;  /* 0x000000b700067210 */ /* 0x040fe20007f1e0ff */
[----:B------:R-:W-:Y:S01]  /*0600*/  UPRMT UR7, UR5, 0x8880, URZ ;  /* 0x0000888005077896 */ /* 0x000fe200080000ff */
[--C-:B------:R-:W-:Y:S01]  /*0610*/  IADD3 R171, PT, PT, R177, 0x2000, R10.reuse ;  /* 0x00002000b1ab7810 */ /* 0x100fe20007ffe00a */
[----:B------:R-:W-:Y:S01]  /*0620*/  @!PT LDS RZ, [RZ] ;  /* 0x00000000fffff984 */ /* 0x000fe20000000800 */
[----:B------:R-:W-:Y:S01]  /*0630*/  @!PT LDS RZ, [RZ] ;  /* 0x00000000fffff984 */ /* 0x000fe20000000800 */
[----:B------:R-:W-:Y:S01]  /*0640*/  @!PT LDS RZ, [RZ] ;  /* 0x00000000fffff984 */ /* 0x000fe20000000800 */
[----:B------:R2:W-:Y:S01]  /*0650*/  @P5 LDGSTS.E.BYPASS.128 [R175], desc[UR12][R2.64] ;  /* 0x0000000002af5fae */ /* 0x0005e2000b98180c */
[-C--:B------:R-:W-:Y:S01]  /*0660*/  LEA.HI.X.SX32 R7, R0, R174.reuse, 0x1, P0 ;  /* 0x000000ae00077211 */ /* 0x080fe200000f0eff */
[----:B------:R-:W-:Y:S01]  /*0670*/  UPRMT UR7, UR7, 0x7710, URZ ;  /* 0x0000771007077896 */ /* 0x000fe200080000ff */
[----:B------:R-:W-:Y:S01]  /*0680*/  IMAD.U32 R0, RZ, RZ, UR16 ;  /* 0x00000010ff007e24 */ /* 0x000fe2000f8e00ff */
[----:B------:R1:W-:Y:S01]  /*0690*/  @!P6 STS.128 [R173], RZ ;  /* 0x000000ffad00e388 */ /* 0x0003e20000000c00 */
[----:B------:R-:W-:Y:S01]  /*06a0*/  IMAD.IADD R172, R181, 0x1, R171 ;  /* 0x00000001b5ac7824 */ /* 0x000fe200078e02ab */
[----:B------:R-:W-:Y:S01]  /*06b0*/  USHF.R.U32.HI UR7, URZ, 0xc, UR7 ;  /* 0x0000000cff077899 */ /* 0x000fe20008011607 */
[----:B------:R-:W-:Y:S01]  /*06c0*/  IADD3 R171, PT, PT, R176, R171, RZ ;  /* 0x000000abb0ab7210 */ /* 0x000fe20007ffe0ff */
[----:B------:R-:W-:Y:S01]  /*06d0*/  @!PT LDS RZ, [RZ] ;  /* 0x00000000fffff984 */ /* 0x000fe20000000800 */
[----:B------:R-:W-:Y:S01]  /*06e0*/  @!PT LDS RZ, [RZ] ;  /* 0x00000000fffff984 */ /* 0x000fe20000000800 */
[----:B------:R-:W-:Y:S01]  /*06f0*/  @!PT LDS RZ, [RZ] ;  /* 0x00000000fffff984 */ /* 0x000fe20000000800 */
[----:B------:R3:W-:Y:S01]  /*0700*/  @P6 LDGSTS.E.BYPASS.128 [R173], desc[UR12][R4.64] ;  /* 0x0000000004ad6fae */ /* 0x0007e2000b98180c */
[----:B------:R-:W-:Y:S01]  /*0710*/  USHF.R.S32.HI UR11, URZ, 0x1, UR11 ;  /* 0x00000001ff0b7899 */ /* 0x000fe2000801140b */
[--C-:B------:R-:W-:Y:S01]  /*0720*/  IMAD R168, R169, 0x10, R10.reuse ;  /* 0x00000010a9a87824 */ /* 0x100fe200078e020a */
[----:B------:R-:W-:Y:S01]  /*0730*/  ULOP3.LUT UR7, UR7, 0x7, URZ, 0xc0, !UPT ;  /* 0x0000000707077892 */ /* 0x000fe2000f8ec0ff */
[----:B--2---:R-:W-:Y:S01]  /*0740*/  IADD3 R2, P0, PT, R8, R183, RZ ;  /* 0x000000b708027210 */ /* 0x004fe20007f1e0ff */
[----:B------:R1:W-:Y:S01]  /*0750*/  @P3 STS.128 [R172], RZ ;  /* 0x000000ffac003388 */ /* 0x0003e20000000c00 */
[----:B------:R-:W-:Y:S01]  /*0760*/  VIADD R168, R168, 0x10000 ;  /* 0x00010000a8a87836 */ /* 0x000fe20000000000 */
[----:B------:R-:W-:Y:S01]  /*0770*/  UIADD3 UR7, UPT, UPT, UR5, UR7, URZ ;  /* 0x0000000705077290 */ /* 0x000fe2000fffe0ff */
[----:B------:R-:W-:Y:S01]  /*0780*/  LEA.HI.X.SX32 R3, R8, R174, 0x1, P0 ;  /* 0x000000ae08037211 */ /* 0x000fe200000f0eff */
[----:B------:R-:W-:Y:S01]  /*0790*/  @!PT LDS RZ, [RZ] ;  /* 0x00000000fffff984 */ /* 0x000fe20000000800 */
[----:B------:R-:W-:Y:S01]  /*07a0*/  @!PT LDS RZ, [RZ] ;  /* 0x00000000fffff984 */ /* 0x000fe20000000800 */
[----:B------:R-:W-:Y:S01]  /*07b0*/  @!PT LDS RZ, [RZ] ;  /* 0x00000000fffff984 */ /* 0x000fe20000000800 */
[----:B------:R2:W-:Y:S01]  /*07c0*/  @!P3 LDGSTS.E.BYPASS.128 [R172], desc[UR12][R6.64] ;  /* 0x0000000006acbfae */ /* 0x0005e2000b98180c */
[----:B------:R-:W-:Y:S01]  /*07d0*/  ISETP.LT.U32.AND P0, PT, R182, UR20, !P1 ;  /* 0x00000014b6007c0c */ /* 0x000fe2000cf01070 */
[----:B------:R-:W-:Y:S01]  /*07e0*/  UPRMT UR5, UR7, 0x8880, URZ ;  /* 0x0000888007057896 */ /* 0x000fe200080000ff */
[----:B---3--:R-:W-:Y:S01]  /*07f0*/  LOP3.LUT R5, R153, 0x1, RZ, 0xc0, !PT ;  /* 0x0000000199057812 */ /* 0x008fe200078ec0ff */
[----:B------:R1:W-:Y:S01]  /*0800*/  @P3 STS.128 [R171], RZ ;  /* 0x000000ffab003388 */ /* 0x0003e20000000c00 */
[----:B------:R-:W-:Y:S01]  /*0810*/  ULOP3.LUT UR8, UR8, 0x3ffffff8, URZ, 0xc0, !UPT ;  /* 0x3ffffff808087892 */ /* 0x000fe2000f8ec0ff */
[----:B------:R-:W-:Y:S01]  /*0820*/  IADD3 R166, PT, PT, R177, 0x4000, R10 ;  /* 0x00004000b1a67810 */ /* 0x000fe20007ffe00a */
[----:B------:R-:W-:Y:S01]  /*0830*/  UPRMT UR5, UR5, 0x7710, URZ ;  /* 0x0000771005057896 */ /* 0x000fe200080000ff */
[----:B------:R-:W-:Y:S01]  /*0840*/  IMAD R170, R158, 0x2, R5 ;  /* 0x000000029eaa7824 */ /* 0x000fe200078e0205 */
[----:B------:R-:W-:Y:S01]  /*0850*/  @!PT LDS RZ, [RZ] ;  /* 0x00000000fffff984 */ /* 0x000fe20000000800 */
[----:B------:R-:W-:Y:S01]  /*0860*/  @!PT LDS RZ, [RZ] ;  /* 0x00000000fffff984 */ /* 0x000fe20000000800 */
[----:B------:R-:W-:Y:S01]  /*0870*/  @!PT LDS RZ, [RZ] ;  /* 0x00000000fffff984 */ /* 0x000fe20000000800 */
[----:B------:R3:W-:Y:S01]  /*0880*/  @!P3 LDGSTS.E.BYPASS.128 [R171], desc[UR12][R2.64] ;  /* 0x0000000002abbfae */ /* 0x0007e2000b98180c */
[----:B------:R-:W-:Y:S01]  /*0890*/  ISETP.LT.U32.AND P3, PT, R153, 0xa, P2 ;  /* 0x0000000a9900780c */ /* 0x000fe20001761070 */
[----:B------:R-:W-:Y:S01]  /*08a0*/  USHF.R.U32.HI UR5, URZ, 0x3, UR5 ;  /* 0x00000003ff057899 */ /* 0x000fe20008011605 */
[----:B------:R-:W-:Y:S01]  /*08b0*/  IMAD.WIDE.U32 R236, R170, 0x10, R236 ;  /* 0x00000010aaec7825 */ /* 0x000fe200078e00ec */
[----:B--2---:R-:W-:Y:S01]  /*08c0*/  @!P4 LEA R6, P5, R9, R234, 0xa ;  /* 0x000000ea0906c211 */ /* 0x004fe200078a50ff */
[----:B------:R-:W-:Y:S01]  /*08d0*/  UIADD3 UR8, UPT, UPT, -UR8, 0x3ffffff8, UR20 ;  /* 0x3ffffff808087890 */ /* 0x000fe2000fffe114 */
[----:B------:R-:W-:Y:S01]  /*08e0*/  IADD3 R5, PT, PT, R11, UR11, RZ ;  /* 0x0000000b0b057c10 */ /* 0x000fe2000fffe0ff */
[----:B------:R-:W-:Y:S01]  /*08f0*/  UIADD3 UR5, UPT, UPT, URZ, -UR5, URZ ;  /* 0x80000005ff057290 */ /* 0x000fe2000fffe0ff */
[----:B------:R-:W-:Y:S01]  /*0900*/  @!P4 IMAD.MOV.U32 R7, RZ, RZ, R168 ;  /* 0x000000ffff07c224 */ /* 0x000fe200078e00a8 */
[----:B------:R-:W-:Y:S01]  /*0910*/  IADD3 R167, PT, PT, R181, R166, RZ ;  /* 0x000000a6b5a77210 */ /* 0x000fe20007ffe0ff */
[----:B------:R-:W-:Y:S01]  /*0920*/  @!P4 IMAD.X R9, RZ, RZ, R235, P5 ;  /* 0x000000ffff09c224 */ /* 0x000fe200028e06eb */
[----:B------:R-:W-:Y:S01]  /*0930*/  UPRMT UR5, UR5, 0x7710, URZ ;  /* 0x0000771005057896 */ /* 0x000fe200080000ff */
[----:B---3--:R-:W-:Y:S01]  /*0940*/  @P4 IMAD.SHL.U32 R3, R0, 0x40, RZ ;  /* 0x0000004000034824 */ /* 0x008fe200078e00ff */
[----:B------:R-:W-:Y:S01]  /*0950*/  LEA R0, R170, R10, 0x4 ;  /* 0x0000000aaa007211 */ /* 0x000fe200078e20ff */
[----:B------:R-:W-:Y:S01]  /*0960*/  UIADD3 UR15, UPT, UPT, UR9, UR14, URZ ;  /* 0x0000000e090f7290 */ /* 0x000fe2000fffe0ff */
[----:B------:R-:W-:Y:S01]  /*0970*/  IADD3 R4, P5, PT, R5, R184, RZ ;  /* 0x000000b805047210 */ /* 0x000fe20007fbe0ff */
[----:B------:R-:W-:Y:S01]  /*0980*/  @P4 IMAD.WIDE.U32 R2, R3, 0x4, R236 ;  /* 0x0000000403024825 */ /* 0x000fe200078e00ec */
[----:B------:R-:W-:Y:S01]  /*0990*/  UIADD3 UR5, UPT, UPT, UR5, 0x1, URZ ;  /* 0x0000000105057890 */ /* 0x000fe2000fffe0ff */
[----:B------:R-:W-:Y:S01]  /*09a0*/  IADD3 R164, PT, PT, R177, 0x6000, R10 ;  /* 0x00006000b1a47810 */ /* 0x000fe20007ffe00a */
[----:B------:R-:W-:Y:S01]  /*09b0*/  UIADD3 UR7, UPT, UPT, UR18, 0x80, URZ ;  /* 0x0000008012077890 */ /* 0x000fe2000fffe0ff */
[----:B------:R-:W-:Y:S01]  /*09c0*/  VIADD R0, R0, 0x10400 ;  /* 0x0001040000007836 */ /* 0x000fe20000000000 */
[----:B------:R-:W-:Y:S01]  /*09d0*/  ULOP3.LUT UR5, UR5, 0xff, URZ, 0xc0, !UPT ;  /* 0x000000ff05057892 */ /* 0x000fe2000f8ec0ff */
[----:B------:R-:W-:Y:S01]  /*09e0*/  @P4 IMAD.MOV.U32 R6, RZ, RZ, R2 ;  /* 0x000000ffff064224 */ /* 0x000fe200078e0002 */
[----:B------:R-:W-:Y:S01]  /*09f0*/  LEA.HI.X.SX32 R5, R5, R179, 0x1, P5 ;  /* 0x000000b305057211 */ /* 0x000fe200028f0eff */
[----:B------:R-:W-:Y:S01]  /*0a00*/  @P4 IMAD.MOV.U32 R9, RZ, RZ, R3 ;  /* 0x000000ffff094224 */ /* 0x000fe200078e0003 */
[----:B------:R-:W-:Y:S01]  /*0a10*/  ISETP.GE.U32.AND P5, PT, R153, 0x8, PT ;  /* 0x000000089900780c */ /* 0x000fe20003fa6070 */
[----:B------:R-:W-:Y:S01]  /*0a20*/  @P4 IMAD.MOV.U32 R7, RZ, RZ, R0 ;  /* 0x000000ffff074224 */ /* 0x000fe200078e0000 */
[----:B------:R-:W-:Y:S01]  /*0a30*/  UIMAD UR5, UR5, UR8, URZ ;  /* 0x00000008050572a4 */ /* 0x000fe2000f8e02ff */
[----:B------:R-:W-:Y:S01]  /*0a40*/  IMAD.MOV.U32 R2, RZ, RZ, R6 ;  /* 0x000000ffff027224 */ /* 0x000fe200078e0006 */
[----:B------:R-:W-:Y:S01]  /*0a50*/  USHF.R.S32.HI UR6, URZ, 0x4, UR6 ;  /* 0x00000004ff067899 */ /* 0x000fe20008011406 */
[----:B------:R-:W-:Y:S01]  /*0a60*/  IMAD.MOV.U32 R3, RZ, RZ, R9 ;  /* 0x000000ffff037224 */ /* 0x000fe200078e0009 */
[----:B------:R-:W-:Y:S01]  /*0a70*/  USHF.L.U32 UR5, UR5, 0x2, URZ ;  /* 0x0000000205057899 */ /* 0x000fe200080006ff */
[----:B------:R-:W-:Y:S01]  /*0a80*/  VIADD R6, R12, UR11 ;  /* 0x0000000b0c067c36 */ /* 0x000fe20008000000 */
[----:B------:R-:W-:Y:S01]  /*0a90*/  USHF.R.S32.HI UR11, URZ, 0x1, UR7 ;  /* 0x00000001ff0b7899 */ /* 0x000fe20008011407 */
[----:B------:R-:W-:Y:S01]  /*0aa0*/  IMAD.IADD R166, R176, 0x1, R166 ;  /* 0x00000001b0a67824 */ /* 0x000fe200078e02a6 */
[----:B------:R2:W-:Y:S01]  /*0ab0*/  @P3 LDGSTS.E.BYPASS.128 [R7], desc[UR12][R2.64] ;  /* 0x0000000002073fae */ /* 0x0005e2000b98180c */
[----:B------:R-:W-:Y:S01]  /*0ac0*/  ULEA UR7, UR6, UR5, 0x5 ;  /* 0x0000000506077291 */ /* 0x000fe2000f8e28ff */
[----:B------:R-:W-:Y:S01]  /*0ad0*/  IMAD.IADD R165, R181, 0x1, R164 ;  /* 0x00000001b5a57824 */ /* 0x000fe200078e02a4 */
[----:B------:R-:W-:Y:S01]  /*0ae0*/  VOTEU.ALL UP0, P5 ;  /* 0x0000000000ff7886 */ /* 0x000fe20002800000 */
[----:B------:R-:W0:Y:S01]  /*0af0*/  LDGDEPBAR ;  /* 0x00000000000079af */ /* 0x000e220000000000 */
[----:B------:R-:W-:Y:S01]  /*0b00*/  UIADD3 UR7, UPT, UPT, UR7, 0x20, URZ ;  /* 0x0000002007077890 */ /* 0x000fe2000fffe0ff */
[----:B------:R-:W-:Y:S01]  /*0b10*/  VIADD R9, R12, UR11 ;  /* 0x0000000b0c097c36 */ /* 0x000fe20008000000 */
[----:B------:R-:W-:Y:S01]  /*0b20*/  IADD3 R164, PT, PT, R176, R164, RZ ;  /* 0x000000a4b0a47210 */ /* 0x000fe20007ffe0ff */
[----:B------:R1:W-:Y:S01]  /*0b30*/  @!P0 STS.128 [R167], RZ ;  /* 0x000000ffa7008388 */ /* 0x0003e20000000c00 */
[----:B------:R-:W-:Y:S01]  /*0b40*/  UIADD3 UR8, UPT, UPT, UR7, UR10, URZ ;  /* 0x0000000a07087290 */ /* 0x000fe2000fffe0ff */
[----:B------:R-:W-:-:S02]  /*0b50*/  SHF.R.U32.HI R117, RZ, 0x1, R153 ;  /* 0x00000001ff757819 */ /* 0x000fc40000011699 */
[----:B------:R-:W-:Y:S01]  /*0b60*/  CS2R R26, SRZ ;  /* 0x00000000001a7805 */ /* 0x000fe2000001ff00 */
[----:B------:R-:W-:Y:S01]  /*0b70*/  @!PT LDS RZ, [RZ] ;  /* 0x00000000fffff984 */ /* 0x000fe20000000800 */
[----:B------:R-:W-:Y:S01]  /*0b80*/  @!PT LDS RZ, [RZ] ;  /* 0x00000000fffff984 */ /* 0x000fe20000000800 */
[----:B------:R-:W-:Y:S01]  /*0b90*/  @!PT LDS RZ, [RZ] ;  /* 0x00000000fffff984 */ /* 0x000fe20000000800 */
[----:B------:R3:W-:Y:S01]  /*0ba0*/  @P0 LDGSTS.E.BYPASS.128 [R167], desc[UR12][R4.64] ;  /* 0x0000000004a70fae */ /* 0x0007e2000b98180c */
[----:B------:R-:W-:Y:S02]  /*0bb0*/  ISETP.LT.U32.AND P0, PT, R178, UR20, P0 ;  /* 0x00000014b2007c0c */ /* 0x000fe40008701070 */
[----:B------:R-:W-:Y:S02]  /*0bc0*/  CS2R R28, SRZ ;  /* 0x00000000001c7805 */ /* 0x000fe4000001ff00 */
[----:B--2---:R-:W-:Y:S02]  /*0bd0*/  IADD3 R2, P4, PT, R6, R184, RZ ;  /* 0x000000b806027210 */ /* 0x004fe40007f9e0ff */
[----:B------:R-:W-:Y:S02]  /*0be0*/  CS2R R22, SRZ ;  /* 0x0000000000167805 */ /* 0x000fe4000001ff00 */
[----:B------:R-:W-:-:S02]  /*0bf0*/  LOP3.LUT R7, R186, 0x100, RZ, 0xfc, !PT ;  /* 0x00000100ba077812 */ /* 0x000fc400078efcff */
[----:B------:R-:W-:Y:S02]  /*0c00*/  CS2R R30, SRZ ;  /* 0x00000000001e7805 */ /* 0x000fe4000001ff00 */
[----:B------:R-:W-:Y:S02]  /*0c10*/  LEA.HI.X.SX32 R3, R6, R179, 0x1, P4 ;  /* 0x000000b306037211 */ /* 0x000fe400020f0eff */
[----:B------:R-:W-:Y:S02]  /*0c20*/  CS2R R34, SRZ ;  /* 0x0000000000227805 */ /* 0x000fe4000001ff00 */
[----:B------:R-:W-:Y:S01]  /*0c30*/  ISETP.GE.U32.AND P4, PT, R7, UR21, PT ;  /* 0x0000001507007c0c */ /* 0x000fe2000bf86070 */
[----:B------:R-:W-:Y:S01]  /*0c40*/  IMAD.U32 R7, RZ, RZ, UR14 ;  /* 0x0000000eff077e24 */ /* 0x000fe2000f8e00ff */
[----:B------:R-:W-:Y:S01]  /*0c50*/  IADD3 R162, PT, PT, R177, 0x8000, R10 ;  /* 0x00008000b1a27810 */ /* 0x000fe20007ffe00a */
[----:B---3--:R-:W-:Y:S01]  /*0c60*/  IMAD.U32 R5, RZ, RZ, UR15 ;  /* 0x0000000fff057e24 */ /* 0x008fe2000f8e00ff */
[----:B------:R-:W-:Y:S01]  /*0c70*/  SHF.R.U32.HI R116, RZ, 0x4, R153 ;  /* 0x00000004ff747819 */ /* 0x000fe20000011699 */
[----:B------:R1:W-:Y:S01]  /*0c80*/  @!P0 STS.128 [R166], RZ ;  /* 0x000000ffa6008388 */ /* 0x0003e20000000c00 */
[----:B------:R-:W-:Y:S01]  /*0c90*/  VIADD R4, R11, UR11 ;  /* 0x0000000b0b047c36 */ /* 0x000fe20008000000 */
[----:B------:R-:W-:Y:S01]  /*0ca0*/  @P5 IADD3 R7, PT, PT, R7, UR15, RZ ;  /* 0x0000000f07075c10 */ /* 0x000fe2000fffe0ff */
[--C-:B------:R-:W-:Y:S01]  /*0cb0*/  IMAD.IADD R163, R181, 0x1, R162.reuse ;  /* 0x00000001b5a37824 */ /* 0x100fe200078e02a2 */
[----:B------:R-:W-:Y:S01]  /*0cc0*/  @P5 LEA.HI R5, R5, UR15, RZ, 0x1 ;  /* 0x0000000f05055c11 */ /* 0x000fe2000f8f08ff */
[----:B------:R-:W-:Y:S01]  /*0cd0*/  @!PT LDS RZ, [RZ] ;  /* 0x00000000fffff984 */ /* 0x000fe20000000800 */
[----:B------:R-:W-:Y:S01]  /*0ce0*/  @!PT LDS RZ, [RZ] ;  /* 0x00000000fffff984 */ /* 0x000fe20000000800 */
[----:B------:R-:W-:Y:S01]  /*0cf0*/  @!PT LDS RZ, [RZ] ;  /* 0x00000000fffff984 */ /* 0x000fe20000000800 */
[----:B------:R2:W-:Y:S01]  /*0d00*/  @P0 LDGSTS.E.BYPASS.128 [R166], desc[UR12][R2.64] ;  /* 0x0000000002a60fae */ /* 0x0005e2000b98180c */
[----:B------:R-:W-:Y:S01]  /*0d10*/  IADD3 R6, P0, PT, R4, R183, RZ ;  /* 0x000000b704067210 */ /* 0x000fe20007f1e0ff */
[----:B------:R-:W-:Y:S01]  /*0d20*/  IMAD.IADD R162, R176, 0x1, R162 ;  /* 0x00000001b0a27824 */ /* 0x000fe200078e02a2 */
[----:B------:R-:W-:Y:S01]  /*0d30*/  @P5 SHF.R.S32.HI R5, RZ, 0x1, R5 ;  /* 0x00000001ff055819 */ /* 0x000fe20000011405 */
[----:B------:R1:W-:Y:S01]  /*0d40*/  @P1 STS.128 [R165], RZ ;  /* 0x000000ffa5001388 */ /* 0x0003e20000000c00 */
[----:B------:R-:W-:-:S02]  /*0d50*/  @P5 SHF.R.S32.HI R13, RZ, 0x1, R7 ;  /* 0x00000001ff0d5819 */ /* 0x000fc40000011407 */
[----:B------:R-:W-:Y:S02]  /*0d60*/  CS2R R36, SRZ ;  /* 0x0000000000247805 */ /* 0x000fe4000001ff00 */
[-C--:B------:R-:W-:Y:S02]  /*0d70*/  LEA.HI.X.SX32 R7, R4, R174.reuse, 0x1, P0 ;  /* 0x000000ae04077211 */ /* 0x080fe400000f0eff */
[----:B------:R-:W-:Y:S02]  /*0d80*/  CS2R R38, SRZ ;  /* 0x0000000000267805 */ /* 0x000fe4000001ff00 */
[----:B------:R-:W-:Y:S02]  /*0d90*/  IADD3 R8, P0, PT, R9, R183, RZ ;  /* 0x000000b709087210 */ /* 0x000fe40007f1e0ff */
[----:B------:R-:W-:Y:S02]  /*0da0*/  CS2R R32, SRZ ;  /* 0x0000000000207805 */ /* 0x000fe4000001ff00 */
[----:B------:R-:W-:Y:S01]  /*0db0*/  LOP3.LUT R117, R117, 0x3, RZ, 0xc0, !PT ;  /* 0x0000000375757812 */ /* 0x000fe200078ec0ff */
[----:B--2---:R-:W-:Y:S01]  /*0dc0*/  @P5 IMAD.WIDE R2, R5, 0x4, R236 ;  /* 0x0000000405025825 */ /* 0x004fe200078e02ec */
[----:B------:R-:W-:Y:S01]  /*0dd0*/  @!PT LDS RZ, [RZ] ;  /* 0x00000000fffff984 */ /* 0x000fe20000000800 */
[----:B------:R-:W-:Y:S01]  /*0de0*/  @!PT LDS RZ, [RZ] ;  /* 0x00000000fffff984 */ /* 0x000fe20000000800 */
[----:B------:R-:W-:Y:S01]  /*0df0*/  @!PT LDS RZ, [RZ] ;  /* 0x00000000fffff984 */ /* 0x000fe20000000800 */
[----:B------:R2:W-:Y:S01]  /*0e00*/  @!P1 LDGSTS.E.BYPASS.128 [R165], desc[UR12][R6.64] ;  /* 0x0000000006a59fae */ /* 0x0005e2000b98180c */
[----:B------:R-:W-:-:S02]  /*0e10*/  LEA.HI.X.SX32 R9, R9, R174, 0x1, P0 ;  /* 0x000000ae09097211 */ /* 0x000fc400000f0eff */
[----:B------:R-:W-:Y:S01]  /*0e20*/  CS2R R40, SRZ ;  /* 0x0000000000287805 */ /* 0x000fe2000001ff00 */
[----:B------:R-:W-:Y:S01]  /*0e30*/  IMAD.U32 R5, RZ, RZ, UR8 ;  /* 0x00000008ff057e24 */ /* 0x000fe2000f8e00ff */
[----:B------:R-:W-:Y:S01]  /*0e40*/  @!UP0 UIADD3 UR8, UPT, UPT, UR7, UR8, URZ ;  /* 0x0000000807088290 */ /* 0x000fe2000fffe0ff */
[----:B------:R-:W-:Y:S01]  /*0e50*/  ISETP.LT.U32.AND P0, PT, R182, UR20, !P4 ;  /* 0x00000014b6007c0c */ /* 0x000fe2000e701070 */
[----:B------:R1:W-:Y:S01]  /*0e60*/  @P1 STS.128 [R164], RZ ;  /* 0x000000ffa4001388 */ /* 0x0003e20000000c00 */
[----:B------:R-:W-:Y:S01]  /*0e70*/  @!P5 IMAD.WIDE R2, R5, 0x4, R234 ;  /* 0x000000040502d825 */ /* 0x000fe200078e02ea */
[----:B------:R-:W-:Y:S01]  /*0e80*/  UISETP.GE.AND UP0, UPT, UR21, 0x1, UPT ;  /* 0x000000011500788c */ /* 0x000fe2000bf06270 */
[----:B------:R-:W-:Y:S01]  /*0e90*/  LOP3.LUT R159, R153, 0x3, RZ, 0xc0, !PT ;  /* 0x00000003999f7812 */ /* 0x000fe200078ec0ff */
[----:B------:R-:W-:Y:S01]  /*0ea0*/  @!PT LDS RZ, [RZ] ;  /* 0x00000000fffff984 */ /* 0x000fe20000000800 */
[----:B------:R-:W-:Y:S01]  /*0eb0*/  @!PT LDS RZ, [RZ] ;  /* 0x00000000fffff984 */ /* 0x000fe20000000800 */
[----:B------:R-:W-:Y:S01]  /*0ec0*/  @!PT LDS RZ, [RZ] ;  /* 0x00000000fffff984 */ /* 0x000fe20000000800 */
[----:B------:R3:W-:Y:S01]  /*0ed0*/  @!P1 LDGSTS.E.BYPASS.128 [R164], desc[UR12][R8.64] ;  /* 0x0000000008a49fae */ /* 0x0007e2000b98180c */
[----:B------:R-:W-:Y:S01]  /*0ee0*/  IMAD.U32 R15, RZ, RZ, UR8 ;  /* 0x00000008ff0f7e24 */ /* 0x000fe2000f8e00ff */
[----:B------:R-:W-:Y:S01]  /*0ef0*/  UIADD3 UR8, UPT, UPT, UR19, 0x100, URZ ;  /* 0x0000010013087890 */ /* 0x000fe2000fffe0ff */
[----:B------:R-:W-:-:S03]  /*0f00*/  @P5 IMAD.WIDE R4, R13, 0x4, R236 ;  /* 0x000000040d045825 */ /* 0x000fc600078e02ec */
[----:B------:R-:W-:Y:S01]  /*0f10*/  USHF.R.S32.HI UR11, URZ, 0x1, UR8 ;  /* 0x00000001ff0b7899 */ /* 0x000fe20008011408 */
[----:B------:R-:W-:Y:S01]  /*0f20*/  @P5 IMAD.MOV.U32 R13, RZ, RZ, R0 ;  /* 0x000000ffff0d5224 */ /* 0x000fe200078e0000 */
[----:B------:R-:W-:Y:S01]  /*0f30*/  UIADD3 UR8, UPT, UPT, UR18, 0x100, URZ ;  /* 0x0000010012087890 */ /* 0x000fe2000fffe0ff */
[----:B------:R-:W-:Y:S01]  /*0f40*/  @!P5 IMAD.MOV.U32 R13, RZ, RZ, R168 ;  /* 0x000000ffff0dd224 */ /* 0x000fe200078e00a8 */
[----:B------:R-:W-:Y:S01]  /*0f50*/  @!P5 MOV R0, R168 ;  /* 0x000000a80000d202 */ /* 0x000fe20000000f00 */
[----:B------:R-:W-:Y:S01]  /*0f60*/  @!P5 IMAD.WIDE R4, R15, 0x4, R234 ;  /* 0x000000040f04d825 */ /* 0x000fe200078e02ea */
[----:B------:R-:W-:-:S03]  /*0f70*/  USHF.R.S32.HI UR8, URZ, 0x1, UR8 ;  /* 0x00000001ff087899 */ /* 0x000fc60008011408 */
[----:B--2---:R-:W-:Y:S02]  /*0f80*/  VIADD R7, R11, UR11 ;  /* 0x0000000b0b077c36 */ /* 0x004fe40008000000 */
[----:B------:R-:W-:Y:S01]  /*0f90*/  VIADD R15, R13, 0x500 ;  /* 0x000005000d0f7836 */ /* 0x000fe20000000000 */
[----:B------:R-:W-:Y:S01]  /*0fa0*/  LOP3.LUT R13, R117, R116, RZ, 0x3c, !PT ;  /* 0x00000074750d7212 */ /* 0x000fe200078e3cff */
[----:B------:R-:W-:Y:S01]  /*0fb0*/  VIADD R11, R11, UR8 ;  /* 0x000000080b0b7c36 */ /* 0x000fe20008000000 */
[----:B------:R-:W-:Y:S01]  /*0fc0*/  IADD3 R6, P1, PT, R7, R184, RZ ;  /* 0x000000b807067210 */ /* 0x000fe20007f3e0ff */
[C---:B---3--:R-:W-:Y:S01]  /*0fd0*/  VIADD R9, R12.reuse, UR11 ;  /* 0x0000000b0c097c36 */ /* 0x048fe20008000000 */
[----:B------:R2:W-:Y:S01]  /*0fe0*/  @P3 LDGSTS.E.BYPASS.128 [R15], desc[UR12][R2.64] ;  /* 0x00000000020f3fae */ /* 0x0005e2000b98180c */
[----:B------:R-:W-:Y:S01]  /*0ff0*/  LEA R14, R13, R10, 0x4 ;  /* 0x0000000a0d0e7211 */ /* 0x000fe200078e20ff */
[----:B------:R-:W-:Y:S01]  /*1000*/  VIADD R12, R12, UR8 ;  /* 0x000000080c0c7c36 */ /* 0x000fe20008000000 */
[----:B------:R-:W-:Y:S01]  /*1010*/  LEA.HI.X.SX32 R7, R7, R179, 0x1, P1 ;  /* 0x000000b307077211 */ /* 0x000fe200008f0eff */
[----:B------:R-:W0:Y:S01]  /*1020*/  LDGDEPBAR ;  /* 0x00000000000079af */ /* 0x000e220000000000 */
[----:B------:R-:W-:-:S02]  /*1030*/  ISETP.LT.U32.AND P1, PT, R178, UR20, P0 ;  /* 0x00000014b2007c0c */ /* 0x000fc40008721070 */
[----:B------:R-:W-:Y:S01]  /*1040*/  IADD3 R8, P6, PT, R9, R184, RZ ;  /* 0x000000b809087210 */ /* 0x000fe20007fde0ff */
[----:B------:R1:W-:Y:S01]  /*1050*/  @!P0 STS.128 [R163], RZ ;  /* 0x000000ffa3008388 */ /* 0x0003e20000000c00 */
[----:B------:R-:W-:Y:S02]  /*1060*/  IADD3 R10, PT, PT, R177, 0xa000, R10 ;  /* 0x0000a000b10a7810 */ /* 0x000fe40007ffe00a */
[----:B------:R-:W-:Y:S01]  /*1070*/  LEA.HI.X.SX32 R9, R9, R179, 0x1, P6 ;  /* 0x000000b309097211 */ /* 0x000fe200030f0eff */
[----:B------:R-:W-:Y:S01]  /*1080*/  @!PT LDS RZ, [RZ] ;  /* 0x00000000fffff984 */ /* 0x000fe20000000800 */
[----:B------:R-:W-:Y:S01]  /*1090*/  @!PT LDS RZ, [RZ] ;  /* 0x00000000fffff984 */ /* 0x000fe20000000800 */
[----:B------:R-:W-:Y:S01]  /*10a0*/  @!PT LDS RZ, [RZ] ;  /* 0x00000000fffff984 */ /* 0x000fe20000000800 */
[----:B------:R3:W-:Y:S01]  /*10b0*/  @P0 LDGSTS.E.BYPASS.128 [R163], desc[UR12][R6.64] ;  /* 0x0000000006a30fae */ /* 0x0007e2000b98180c */
[----:B--2---:R-:W-:Y:S01]  /*10c0*/  IADD3 R2, P0, PT, R11, R183, RZ ;  /* 0x000000b70b027210 */ /* 0x004fe20007f1e0ff */
[--C-:B------:R-:W-:Y:S02]  /*10d0*/  IMAD.IADD R161, R181, 0x1, R10.reuse ;  /* 0x00000001b5a17824 */ /* 0x100fe400078e020a */
[----:B------:R-:W-:Y:S01]  /*10e0*/  IMAD.IADD R160, R176, 0x1, R10 ;  /* 0x00000001b0a07824 */ /* 0x000fe200078e020a */
[----:B------:R-:W-:Y:S01]  /*10f0*/  LEA.HI.X.SX32 R3, R11, R174, 0x1, P0 ;  /* 0x000000ae0b037211 */ /* 0x000fe200000f0eff */
[----:B------:R1:W-:Y:S01]  /*1100*/  @!P1 STS.128 [R162], RZ ;  /* 0x000000ffa2009388 */ /* 0x0003e20000000c00 */
[----:B------:R-:W-:-:S02]  /*1110*/  VIADD R11, R0, 0xa00 ;  /* 0x00000a00000b7836 */ /* 0x000fc40000000000 */
[----:B------:R-:W-:Y:S01]  /*1120*/  IMAD.SHL.U32 R0, R153, 0x40, RZ ;  /* 0x0000004099007824 */ /* 0x000fe200078e00ff */
[----:B------:R-:W-:Y:S01]  /*1130*/  @!PT LDS RZ, [RZ] ;  /* 0x00000000fffff984 */ /* 0x000fe20000000800 */
[----:B------:R-:W-:Y:S01]  /*1140*/  @!PT LDS RZ, [RZ] ;  /* 0x00000000fffff984 */ /* 0x000fe20000000800 */
[----:B------:R-:W-:Y:S01]  /*1150*/  @!PT LDS RZ, [RZ] ;  /* 0x00000000fffff984 */ /* 0x000fe20000000800 */
[----:B------:R2:W-:Y:S01]  /*1160*/  @P1 LDGSTS.E.BYPASS.128 [R162], desc[UR12][R8.64] ;  /* 0x0000000008a21fae */ /* 0x0005e2000b98180c */
[----:B---3--:R-:W-:-:S03]  /*1170*/  IADD3 R6, P0, PT, R12, R183, RZ ;  /* 0x000000b70c067210 */ /* 0x008fc60007f1e0ff */
[----:B------:R1:W-:Y:S01]  /*1180*/  @P4 STS.128 [R161], RZ ;  /* 0x000000ffa1004388 */ /* 0x0003e20000000c00 */
[----:B------:R-:W-:Y:S02]  /*1190*/  LOP3.LUT R0, R0, 0x3c0, RZ, 0xc0, !PT ;  /* 0x000003c000007812 */ /* 0x000fe400078ec0ff */
[----:B------:R-:W-:Y:S01]  /*11a0*/  LEA.HI.X.SX32 R7, R12, R174, 0x1, P0 ;  /* 0x000000ae0c077211 */ /* 0x000fe200000f0eff */
[----:B------:R-:W-:Y:S01]  /*11b0*/  @!PT LDS RZ, [RZ] ;  /* 0x00000000fffff984 */ /* 0x000fe20000000800 */
[----:B------:R-:W-:Y:S01]  /*11c0*/  @!PT LDS RZ, [RZ] ;  /* 0x00000000fffff984 */ /* 0x000fe20000000800 */
[----:B------:R-:W-:Y:S01]  /*11d0*/  @!PT LDS RZ, [RZ] ;  /* 0x00000000fffff984 */ /* 0x000fe20000000800 */
[----:B------:R3:W-:Y:S01]  /*11e0*/  @!P4 LDGSTS.E.BYPASS.128 [R161], desc[UR12][R2.64] ;  /* 0x0000000002a1cfae */ /* 0x0007e2000b98180c */
[----:B------:R-:W-:Y:S01]  /*11f0*/  CS2R R12, SRZ ;  /* 0x00000000000c7805 */ /* 0x000fe2000001ff00 */
[--C-:B------:R-:W-:Y:S02]  /*1200*/  IMAD R131, R155, 0x800, R0.reuse ;  /* 0x000008009b837824 */ /* 0x100fe400078e0200 */
[----:B------:R1:W-:Y:S01]  /*1210*/  @P4 STS.128 [R160], RZ ;  /* 0x000000ffa0004388 */ /* 0x0003e20000000c00 */
[----:B------:R-:W-:Y:S01]  /*1220*/  IMAD R129, R154, 0x1000, R0 ;  /* 0x000010009a817824 */ /* 0x000fe200078e0200 */
[----:B--2---:R-:W-:-:S02]  /*1230*/  CS2R R8, SRZ ;  /* 0x0000000000087805 */ /* 0x004fc4000001ff00 */
[----:B------:R-:W-:Y:S01]  /*1240*/  IADD3 R131, PT, PT, R131, 0x2000, RZ ;  /* 0x0000200083837810 */ /* 0x000fe20007ffe0ff */
[----:B------:R-:W-:Y:S01]  /*1250*/  @!PT LDS RZ, [RZ] ;  /* 0x00000000fffff984 */ /* 0x000fe20000000800 */
[----:B------:R-:W-:Y:S01]  /*1260*/  @!PT LDS RZ, [RZ] ;  /* 0x00000000fffff984 */ /* 0x000fe20000000800 */
[----:B------:R-:W-:Y:S01]  /*1270*/  @!PT LDS RZ, [RZ] ;  /* 0x00000000fffff984 */ /* 0x000fe20000000800 */
[----:B------:R2:W-:Y:S01]  /*1280*/  @!P4 LDGSTS.E.BYPASS.128 [R160], desc[UR12][R6.64] ;  /* 0x0000000006a0cfae */ /* 0x0005e2000b98180c */
[C---:B------:R-:W-:Y:S02]  /*1290*/  IMAD.IADD R130, R14.reuse, 0x1, R129 ;  /* 0x000000010e827824 */ /* 0x040fe400078e0281 */
[----:B------:R-:W-:Y:S01]  /*12a0*/  IMAD.MOV.U32 R0, RZ, RZ, RZ ;  /* 0x000000ffff007224 */ /* 0x000fe200078e00ff */
[----:B------:R4:W-:Y:S01]  /*12b0*/  @P3 LDGSTS.E.BYPASS.128 [R11], desc[UR12][R4.64] ;  /* 0x00000000040b3fae */ /* 0x0009e2000b98180c */
[----:B------:R-:W-:Y:S01]  /*12c0*/  IMAD.IADD R157, R14, 0x1, R131 ;  /* 0x000000010e9d7824 */ /* 0x000fe200078e0283 */
[----:B------:R-:W-:Y:S02]  /*12d0*/  CS2R R14, SRZ ;  /* 0x00000000000e7805 */ /* 0x000fe4000001ff00 */
[----:B---3--:R-:W-:Y:S01]  /*12e0*/  CS2R R2, SRZ ;  /* 0x0000000000027805 */ /* 0x008fe2000001ff00 */
[----:B------:R-:W0:Y:S01]  /*12f0*/  LDGDEPBAR ;  /* 0x00000000000079af */ /* 0x000e220000000000 */
[C---:B------:R-:W-:Y:S01]  /*1300*/  VIADD R109, R130.reuse, 0x400 ;  /* 0x00000400826d7836 */ /* 0x040fe20000000000 */
[C---:B------:R-:W-:Y:S01]  /*1310*/  IADD3 R112, PT, PT, R130.reuse, 0xc00, RZ ;  /* 0x00000c0082707810 */ /* 0x040fe20007ffe0ff */
[----:B------:R-:W-:Y:S01]  /*1320*/  VIADD R108, R130, 0x800 ;  /* 0x00000800826c7836 */ /* 0x000fe20000000000 */
[----:B--2---:R-:W-:Y:S01]  /*1330*/  CS2R R6, SRZ ;  /* 0x0000000000067805 */ /* 0x004fe2000001ff00 */
[----:B------:R-:W-:Y:S01]  /*1340*/  VIADD R110, R157, 0x400 ;  /* 0x000004009d6e7836 */ /* 0x000fe20000000000 */
[----:B----4-:R-:W-:-:S02]  /*1350*/  CS2R R4, SRZ ;  /* 0x0000000000047805 */ /* 0x010fc4000001ff00 */
[----:B------:R-:W-:Y:S01]  /*1360*/  CS2R R10, SRZ ;  /* 0x00000000000a7805 */ /* 0x000fe2000001ff00 */
[----:B------:R-:W-:-:S04]  /*1370*/  DEPBAR.LE SB0, 0x2 ;  /* 0x000080800000791a */ /* 0x000fc80000000000 */
[----:B------:R-:W-:Y:S06]  /*1380*/  BAR.SYNC.DEFER_BLOCKING 0x0 ;  /* 0x0000000000007b1d */ /* 0x000fec0000010000 */
[----:B------:R1:W2:Y:S04]  /*1390*/  LDSM.16.M88.4 R44, [R130] ;  /* 0x00000000822c783b */ /* 0x0002a80000000200 */
[----:B------:R1:W3:Y:S04]  /*13a0*/  LDSM.16.M88.4 R48, [R130+0x400] ;  /* 0x000400008230783b */ /* 0x0002e80000000200 */
[----:B------:R1:W4:Y:S04]  /*13b0*/  LDSM.16.M88.4 R52, [R130+0x800] ;  /* 0x000800008234783b */ /* 0x0003280000000200 */
[----:B------:R1:W5:Y:S04]  /*13c0*/  LDSM.16.M88.4 R56, [R130+0xc00] ;  /* 0x000c00008238783b */ /* 0x0003680000000200 */
[----:B------:R1:W1:Y:S04]  /*13d0*/  LDSM.16.M88.4 R60, [R157] ;  /* 0x000000009d3c783b */ /* 0x0002680000000200 */
[----:B------:R1:W1:Y:S01]  /*13e0*/  LDSM.16.M88.4 R64, [R157+0x400] ;  /* 0x000400009d40783b */ /* 0x0002620000000200 */
[----:B------:R-:W-:Y:S05]  /*13f0*/  BRA.U !UP0, `(.L_x_0) ;  /* 0x0000003108407547 */ /* 0x000fea000b800000 */
[----:B------:R-:W-:Y:S01]  /*1400*/  UIMAD UR5, UR5, 0x3, UR10 ;  /* 0x00000003050578a4 */ /* 0x000fe2000f8e020a */
[----:B------:R-:W-:Y:S01]  /*1410*/  IMAD.MOV.U32 R152, RZ, RZ, RZ ;  /* 0x000000ffff987224 */ /* 0x000fe200078e00ff */
[----:B------:R-:W1:Y:S02]  /*1420*/  LDCU UR21, c[0x0][0x398] ;  /* 0x00007300ff1577ac */ /* 0x000e640008000800 */
[----:B------:R-:W-:Y:S01]  /*1430*/  UIMAD UR5, UR6, 0x60, UR5 ;  /* 0x00000060060578a4 */ /* 0x000fe2000f8e0205 */
[----:B------:R-:W1:Y:S01]  /*1440*/  LDCU UR22, c[0x0][0x39c] ;  /* 0x00007380ff1677ac */ /* 0x000e620008000800 */
[----:B------:R-:W1:Y:S01]  /*1450*/  LDCU UR23, c[0x0][0x3a0] ;  /* 0x00007400ff1777ac */ /* 0x000e620008000800 */
[----:B------:R-:W-:Y:S01]  /*1460*/  UIMAD UR9, UR14, 0x3, UR9 ;  /* 0x000000030e0978a4 */ /* 0x000fe2000f8e0209 */
[----:B------:R-:W-:Y:S01]  /*1470*/  UMOV UR10, 0x3 ;  /* 0x00000003000a7882 */ /* 0x000fe20000000000 */
[----:B------:R-:W-:-:S10]  /*1480*/  UMOV UR6, 0x180 ;  /* 0x0000018000067882 */ /* 0x000fd40000000000 */
.L_x_1:
[----:B------:R-:W3:Y:S01]  /*1490*/  S2UR UR15, SR_CgaCtaId ;  /* 0x00000000000f79c3 */ /* 0x000ee20000008800 */
[----:B------:R-:W-:Y:S01]  /*14a0*/  UIADD3 UR8, UPT, UPT, UR10, 0x1, URZ ;  /* 0x000000010a087890 */ /* 0x000fe2000fffe0ff */
[----:B------:R-:W-:Y:S01]  /*14b0*/  VIADD R68, R116, 0x2 ;  /* 0x0000000274447836 */ /* 0x000fe20000000000 */
[----:B------:R-:W-:Y:S01]  /*14c0*/  UMOV UR14, 0x400 ;  /* 0x00000400000e7882 */ /* 0x000fe20000000000 */
[----:B------:R-:W-:Y:S01]  /*14d0*/  USHF.L.U32 UR11, UR10, 0xe, URZ ;  /* 0x0000000e0a0b7899 */ /* 0x000fe200080006ff */
[----:B-1----:R-:W-:Y:S01]  /*14e0*/  ISETP.GE.U32.AND P0, PT, R182, UR21, PT ;  /* 0x00000015b6007c0c */ /* 0x002fe2000bf06070 */
[----:B--2---:R-:W-:Y:S01]  /*14f0*/  IMAD.MOV.U32 R217, RZ, RZ, R44 ;  /* 0x000000ffffd97224 */ /* 0x004fe200078e002c */
[----:B------:R-:W-:Y:S01]  /*1500*/  LOP3.LUT R68, R68, R117, RZ, 0x3c, !PT ;  /* 0x0000007544447212 */ /* 0x000fe200078e3cff */
[----:B------:R-:W-:Y:S01]  /*1510*/  IMAD.MOV.U32 R215, RZ, RZ, R45 ;  /* 0x000000ffffd77224 */ /* 0x000fe200078e002d */
[----:B------:R-:W-:Y:S01]  /*1520*/  MOV R216, R46 ;  /* 0x0000002e00d87202 */ /* 0x000fe20000000f00 */
[----:B------:R-:W-:Y:S01]  /*1530*/  IMAD.MOV.U32 R214, RZ, RZ, R47 ;  /* 0x000000ffffd67224 */ /* 0x000fe200078e002f */
[----:B------:R-:W-:Y:S01]  /*1540*/  CS2R R124, SRZ ;  /* 0x00000000007c7805 */ /* 0x000fe2000001ff00 */
[----:B------:R-:W-:Y:S01]  /*1550*/  IMAD.MOV.U32 R219, RZ, RZ, R60 ;  /* 0x000000ffffdb7224 */ /* 0x000fe200078e003c */
[----:B------:R-:W-:Y:S01]  /*1560*/  CS2R R122, SRZ ;  /* 0x00000000007a7805 */ /* 0x000fe2000001ff00 */
[----:B------:R-:W-:Y:S01]  /*1570*/  IMAD.MOV.U32 R218, RZ, RZ, R62 ;  /* 0x000000ffffda7224 */ /* 0x000fe200078e003e */
[----:B------:R-:W-:Y:S01]  /*1580*/  MOV R188, 0x1700 ;  /* 0x0000170000bc7802 */ /* 0x000fe20000000f00 */
[----:B---3--:R-:W-:-:S02]  /*1590*/  ULEA UR15, UR15, UR14, 0x18 ;  /* 0x0000000e0f0f7291 */ /* 0x008fc4000f8ec0ff */
[----:B------:R-:W-:Y:S02]  /*15a0*/  ULOP3.LUT UR14, UR8, 0x3, URZ, 0xc0, !UPT ;  /* 0x00000003080e7892 */ /* 0x000fe4000f8ec0ff */
[----:B------:R-:W-:Y:S02]  /*15b0*/  UIADD3 UR8, UPT, UPT, UR11, 0x4000, URZ ;  /* 0x000040000b087890 */ /* 0x000fe4000fffe0ff */
[----:B------:R-:W-:Y:S01]  /*15c0*/  UIMAD UR20, UR14, 0x500, URZ ;  /* 0x000005000e1478a4 */ /* 0x000fe2000f8e02ff */
[----:B------:R-:W-:Y:S01]  /*15d0*/  LEA R70, R153, UR15, 0x4 ;  /* 0x0000000f99467c11 */ /* 0x000fe2000f8e20ff */
[----:B------:R-:W-:Y:S01]  /*15e0*/  ULOP3.LUT UR8, UR8, 0xc000, URZ, 0xc0, !UPT ;  /* 0x0000c00008087892 */ /* 0x000fe2000f8ec0ff */
[----:B------:R-:W-:Y:S02]  /*15f0*/  LEA R72, R128, UR15, 0x4 ;  /* 0x0000000f80487c11 */ /* 0x000fe4000f8e20ff */
[----:B------:R-:W-:Y:S02]  /*1600*/  LEA R68, R68, UR15, 0x4 ;  /* 0x0000000f44447c11 */ /* 0x000fe4000f8e20ff */
[----:B------:R-:W-:-:S02]  /*1610*/  LEA R69, R154, UR20, 0x9 ;  /* 0x000000149a457c11 */ /* 0x000fc4000f8e48ff */
[----:B------:R-:W-:Y:S02]  /*1620*/  LEA R71, R155, UR20, 0x6 ;  /* 0x000000149b477c11 */ /* 0x000fe4000f8e30ff */
[----:B------:R-:W-:Y:S02]  /*1630*/  IADD3 R92, PT, PT, R70, 0x10000, R69 ;  /* 0x00010000465c7810 */ /* 0x000fe40007ffe045 */
[----:B------:R-:W-:Y:S02]  /*1640*/  IADD3 R96, PT, PT, R72, 0x10400, R71 ;  /* 0x0001040048607810 */ /* 0x000fe40007ffe047 */
[C---:B------:R-:W-:Y:S02]  /*1650*/  IADD3 R100, PT, PT, R68.reuse, UR8, R129 ;  /* 0x0000000844647c10 */ /* 0x040fe4000fffe081 */
[----:B------:R-:W-:Y:S01]  /*1660*/  IADD3 R101, PT, PT, R68, UR8, R131 ;  /* 0x0000000844657c10 */ /* 0x000fe2000fffe083 */
[----:B------:R-:W1:Y:S04]  /*1670*/  LDSM.16.M88.4 R92, [R92] ;  /* 0x000000005c5c783b */ /* 0x000e680000000200 */
[----:B------:R2:W3:Y:S04]  /*1680*/  LDSM.16.M88.4 R68, [R100] ;  /* 0x000000006444783b */ /* 0x0004e80000000200 */
[----:B------:R2:W1:Y:S04]  /*1690*/  LDSM.16.M88.4 R72, [R100+0x400] ;  /* 0x000400006448783b */ /* 0x0004680000000200 */
[----:B------:R2:W1:Y:S04]  /*16a0*/  LDSM.16.M88.4 R76, [R100+0x800] ;  /* 0x00080000644c783b */ /* 0x0004680000000200 */
[----:B------:R2:W1:Y:S04]  /*16b0*/  LDSM.16.M88.4 R80, [R100+0xc00] ;  /* 0x000c00006450783b */ /* 0x0004680000000200 */
[----:B------:R2:W1:Y:S04]  /*16c0*/  LDSM.16.M88.4 R84, [R101] ;  /* 0x000000006554783b */ /* 0x0004680000000200 */
[----:B------:R2:W1:Y:S04]  /*16d0*/  LDSM.16.M88.4 R88, [R101+0x400] ;  /* 0x000400006558783b */ /* 0x0004680000000200 */
[----:B------:R-:W1:Y:S02]  /*16e0*/  LDSM.16.M88.4 R96, [R96] ;  /* 0x000000006060783b */ /* 0x000e640000000200 */
[----:B-12345:R-:W-:Y:S05]  /*16f0*/  CALL.REL.NOINC `($__internal_2_$__cuda_sm_9x_mma_sub_byte_internal_m16n8k64_s4_s4) ;  /* 0x0000008800587944 */ /* 0x03efea0003c00000 */
[----:B------:R-:W-:Y:S01]  /*1700*/  IMAD.MOV.U32 R121, RZ, RZ, R100 ;  /* 0x000000ffff797224 */ /* 0x000fe200078e0064 */
[----:B------:R-:W-:Y:S01]  /*1710*/  MOV R119, R102 ;  /* 0x0000006600777202 */ /* 0x000fe20000000f00 */
        /* <DEDUP_REMOVED lines=8> */
[----:B------:R-:W-:-:S02]  /*17a0*/  IMAD.MOV.U32 R216, RZ, RZ, R46 ;  /* 0x000000ffffd87224 */ /* 0x000fc400078e002e */
[----:B------:R-:W-:Y:S02]  /*17b0*/  IMAD.MOV.U32 R214, RZ, RZ, R47 ;  /* 0x000000ffffd67224 */ /* 0x000fe400078e002f */
[----:B------:R-:W-:-:S07]  /*17c0*/  IMAD.MOV.U32 R218, RZ, RZ, R63 ;  /* 0x000000ffffda7224 */ /* 0x000fce00078e003f */
[----:B------:R-:W-:Y:S05]  /*17d0*/  CALL.REL.NOINC `($__internal_2_$__cuda_sm_9x_mma_sub_byte_internal_m16n8k64_s4_s4) ;  /* 0x0000008800207944 */ /* 0x000fea0003c00000 */
        /* <DEDUP_REMOVED lines=8> */
[----:B------:R-:W-:Y:S02]  /*1860*/  IMAD.MOV.U32 R215, RZ, RZ, R45 ;  /* 0x000000ffffd77224 */ /* 0x000fe400078e002d */
[----:B------:R-:W-:-:S02]  /*1870*/  IMAD.MOV.U32 R216, RZ, RZ, R46 ;  /* 0x000000ffffd87224 */ /* 0x000fc400078e002e */
[----:B------:R-:W-:Y:S02]  /*1880*/  IMAD.MOV.U32 R214, RZ, RZ, R47 ;  /* 0x000000ffffd67224 */ /* 0x000fe400078e002f */
[----:B------:R-:W-:Y:S02]  /*1890*/  IMAD.MOV.U32 R219, RZ, RZ, R64 ;  /* 0x000000ffffdb7224 */ /* 0x000fe400078e0040 */
[----:B------:R-:W-:-:S07]  /*18a0*/  IMAD.MOV.U32 R218, RZ, RZ, R66 ;  /* 0x000000ffffda7224 */ /* 0x000fce00078e0042 */
[----:B------:R-:W-:Y:S05]  /*18b0*/  CALL.REL.NOINC `($__internal_2_$__cuda_sm_9x_mma_sub_byte_internal_m16n8k64_s4_s4) ;  /* 0x0000008400e87944 */ /* 0x000fea0003c00000 */
[----:B------:R-:W-:Y:S01]  /*18c0*/  MOV R217, R44 ;  /* 0x0000002c00d97202 */ /* 0x000fe20000000f00 */
[----:B------:R-:W-:Y:S01]  /*18d0*/  IMAD.MOV.U32 R215, RZ, RZ, R45 ;  /* 0x000000ffffd77224 */ /* 0x000fe200078e002d */
[----:B------:R-:W-:Y:S01]  /*18e0*/  CS2R R124, SRZ ;  /* 0x00000000007c7805 */ /* 0x000fe2000001ff00 */
[----:B------:R-:W-:Y:S01]  /*18f0*/  IMAD.MOV.U32 R216, RZ, RZ, R46 ;  /* 0x000000ffffd87224 */ /* 0x000fe200078e002e */
[----:B------:R-:W-:Y:S01]  /*1900*/  MOV R46, R102 ;  /* 0x00000066002e7202 */ /* 0x000fe20000000f00 */
[----:B------:R-:W-:Y:S01]  /*1910*/  IMAD.MOV.U32 R214, RZ, RZ, R47 ;  /* 0x000000ffffd67224 */ /* 0x000fe200078e002f */
[----:B------:R-:W-:Y:S01]  /*1920*/  CS2R R122, SRZ ;  /* 0x00000000007a7805 */ /* 0x000fe2000001ff00 */
[----:B------:R-:W-:Y:S01]  /*1930*/  IMAD.MOV.U32 R44, RZ, RZ, R100 ;  /* 0x000000ffff2c7224 */ /* 0x000fe200078e0064 */
[----:B------:R-:W-:Y:S01]  /*1940*/  MOV R188, 0x19a0 ;  /* 0x000019a000bc7802 */ /* 0x000fe20000000f00 */
[----:B------:R-:W-:Y:S02]  /*1950*/  IMAD.MOV.U32 R45, RZ, RZ, R101 ;  /* 0x000000ffff2d7224 */ /* 0x000fe400078e0065 */
[----:B------:R-:W-:-:S02]  /*1960*/  IMAD.MOV.U32 R47, RZ, RZ, R103 ;  /* 0x000000ffff2f7224 */ /* 0x000fc400078e0067 */
[----:B------:R-:W-:Y:S02]  /*1970*/  IMAD.MOV.U32 R219, RZ, RZ, R65 ;  /* 0x000000ffffdb7224 */ /* 0x000fe400078e0041 */
[----:B------:R-:W-:-:S07]  /*1980*/  IMAD.MOV.U32 R218, RZ, RZ, R67 ;  /* 0x000000ffffda7224 */ /* 0x000fce00078e0043 */
[----:B------:R-:W-:Y:S05]  /*1990*/  CALL.REL.NOINC `($__internal_2_$__cuda_sm_9x_mma_sub_byte_internal_m16n8k64_s4_s4) ;  /* 0x0000008400b07944 */ /* 0x000fea0003c00000 */
        /* <DEDUP_REMOVED lines=168> */
[----:B------:R-:W1:Y:S01]  /*2420*/  S2R R104, SR_CgaCtaId ;  /* 0x0000000000687919 */ /* 0x000e620000008800 */
[----:B------:R-:W2:Y:S01]  /*2430*/  LDC R122, c[0x0][0x3a0] ;  /* 0x0000e800ff7a7b82 */ /* 0x000ea20000000800 */
[----:B------:R-:W-:Y:S01]  /*2440*/  ISETP.GT.U32.AND P1, PT, R153, 0x7, PT ;  /* 0x000000079900780c */ /* 0x000fe20003f24070 */
[----:B------:R-:W-:Y:S01]  /*2450*/  IMAD.U32 R59, RZ, RZ, UR9 ;  /* 0x00000009ff3b7e24 */ /* 0x000fe2000f8e00ff */
[----:B------:R-:W-:Y:S01]  /*2460*/  MOV R65, 0x400 ;  /* 0x0000040000417802 */ /* 0x000fe20000000f00 */
[----:B------:R-:W-:Y:S01]  /*2470*/  IMAD.U32 R127, RZ, RZ, UR5 ;  /* 0x00000005ff7f7e24 */ /* 0x000fe2000f8e00ff */
[----:B------:R-:W-:Y:S01]  /*2480*/  UIADD3 UR8, UPT, UPT, UR19, 0x180, URZ ;  /* 0x0000018013087890 */ /* 0x000fe2000fffe0ff */
[----:B------:R-:W-:Y:S01]  /*2490*/  IMAD.U32 R213, RZ, RZ, UR10 ;  /* 0x0000000affd57e24 */ /* 0x000fe2000f8e00ff */
[----:B------:R-:W-:Y:S01]  /*24a0*/  MOV R214, R71 ;  /* 0x0000004700d67202 */ /* 0x000fe20000000f00 */
[----:B------:R-:W-:Y:S01]  /*24b0*/  IMAD.MOV.U32 R231, RZ, RZ, R100 ;  /* 0x000000ffffe77224 */ /* 0x000fe200078e0064 */
[----:B------:R-:W-:Y:S01]  /*24c0*/  USHF.R.S32.HI UR10, URZ, 0x1, UR8 ;  /* 0x00000001ff0a7899 */ /* 0x000fe20008011408 */
[----:B------:R-:W-:Y:S01]  /*24d0*/  IMAD.MOV.U32 R216, RZ, RZ, R70 ;  /* 0x000000ffffd87224 */ /* 0x000fe200078e0046 */
[----:B------:R-:W-:Y:S01]  /*24e0*/  UIADD3 UR8, UPT, UPT, UR18, 0x180, URZ ;  /* 0x0000018012087890 */ /* 0x000fe2000fffe0ff */
[----:B------:R-:W-:-:S02]  /*24f0*/  IMAD.MOV.U32 R219, RZ, RZ, R84 ;  /* 0x000000ffffdb7224 */ /* 0x000fc400078e0054 */
[----:B------:R-:W-:Y:S01]  /*2500*/  @P1 LEA.HI R59, R59, UR9, RZ, 0x1 ;  /* 0x000000093b3b1c11 */ /* 0x000fe2000f8f08ff */
[----:B------:R-:W-:Y:S01]  /*2510*/  @!P1 VIADD R127, R127, 0x60 ;  /* 0x000000607f7f9836 */ /* 0x000fe20000000000 */
[----:B------:R-:W-:Y:S01]  /*2520*/  USHF.R.S32.HI UR8, URZ, 0x1, UR8 ;  /* 0x00000001ff087899 */ /* 0x000fe20008011408 */
[----:B------:R-:W-:Y:S01]  /*2530*/  IMAD.MOV.U32 R218, RZ, RZ, R86 ;  /* 0x000000ffffda7224 */ /* 0x000fe200078e0056 */
[----:B------:R-:W-:Y:S01]  /*2540*/  @P1 SHF.R.S32.HI R59, RZ, 0x1, R59 ;  /* 0x00000001ff3b1819 */ /* 0x000fe2000001143b */
[----:B------:R-:W-:-:S04]  /*2550*/  @!P1 IMAD.WIDE R126, R127, 0x4, R234 ;  /* 0x000000047f7e9825 */ /* 0x000fc800078e02ea */
[----:B------:R-:W-:Y:S01]  /*2560*/  @P1 IMAD.WIDE R126, R59, 0x4, R236 ;  /* 0x000000043b7e1825 */ /* 0x000fe200078e02ec */
[----:B--2---:R-:W-:-:S03]  /*2570*/  ISETP.LE.OR P0, PT, R122, UR6, P0 ;  /* 0x000000067a007c0c */ /* 0x004fc60008703670 */
[-C--:B------:R-:W-:Y:S02]  /*2580*/  IMAD R107, R185, R122.reuse, RZ ;  /* 0x0000007ab96b7224 */ /* 0x080fe400078e02ff */
[----:B------:R-:W-:Y:S01]  /*2590*/  VIADD R59, R186, 0x180 ;  /* 0x00000180ba3b7836 */ /* 0x000fe20000000000 */
[----:B-1----:R-:W-:Y:S02]  /*25a0*/  LEA R105, R104, R65, 0x18 ;  /* 0x0000004168697211 */ /* 0x002fe400078ec0ff */
[----:B------:R-:W-:Y:S02]  /*25b0*/  SHF.R.U32.HI R65, RZ, 0x1, R107 ;  /* 0x00000001ff417819 */ /* 0x000fe4000001166b */
[----:B------:R-:W-:Y:S01]  /*25c0*/  @P1 LEA R67, R170, R105, 0x4 ;  /* 0x00000069aa431211 */ /* 0x000fe200078e20ff */
[----:B------:R-:W-:Y:S01]  /*25d0*/  VIADD R106, R105, UR11 ;  /* 0x0000000b696a7c36 */ /* 0x000fe20008000000 */
[----:B------:R-:W-:Y:S02]  /*25e0*/  ISETP.LT.U32.AND P0, PT, R59, R122, !P0 ;  /* 0x0000007a3b00720c */ /* 0x000fe40004701070 */
[C---:B------:R-:W-:Y:S01]  /*25f0*/  LEA R107, R122.reuse, R107, 0x3 ;  /* 0x0000006b7a6b7211 */ /* 0x040fe200078e18ff */
[----:B------:R-:W-:Y:S01]  /*2600*/  @P1 IMAD R67, R213, 0x500, R67 ;  /* 0x00000500d5431824 */ /* 0x000fe200078e0243 */
[----:B------:R-:W-:Y:S01]  /*2610*/  IADD3 R188, PT, PT, R177, 0x2000, R106 ;  /* 0x00002000b1bc7810 */ /* 0x000fe20007ffe06a */
[----:B------:R-:W-:Y:S01]  /*2620*/  @!P1 IMAD R213, R213, 0x500, R168 ;  /* 0x00000500d5d59824 */ /* 0x000fe200078e02a8 */
[----:B------:R-:W-:Y:S01]  /*2630*/  SHF.R.U32.HI R107, RZ, 0x1, R107 ;  /* 0x00000001ff6b7819 */ /* 0x000fe2000001166b */
[----:B------:R-:W-:Y:S01]  /*2640*/  @P1 VIADD R213, R67, 0x10400 ;  /* 0x0001040043d51836 */ /* 0x000fe20000000000 */
[----:B------:R-:W-:Y:S01]  /*2650*/  ISETP.LE.AND P1, PT, R122, UR6, PT ;  /* 0x000000067a007c0c */ /* 0x000fe2000bf23270 */
[----:B------:R-:W-:-:S02]  /*2660*/  VIADD R67, R65, UR10 ;  /* 0x0000000a41437c36 */ /* 0x000fc40008000000 */
[----:B------:R-:W-:Y:S02]  /*2670*/  IMAD.IADD R124, R177, 0x1, R106 ;  /* 0x00000001b17c7824 */ /* 0x000fe400078e026a */
[----:B------:R-:W-:Y:S01]  /*2680*/  VIADD R65, R65, UR8 ;  /* 0x0000000841417c36 */ /* 0x000fe20008000000 */
[----:B------:R-:W-:Y:S01]  /*2690*/  IADD3 R104, P4, PT, R67, R184, RZ ;  /* 0x000000b843687210 */ /* 0x000fe20007f9e0ff */
[C---:B------:R-:W-:Y:S02]  /*26a0*/  IMAD.IADD R125, R181.reuse, 0x1, R124 ;  /* 0x00000001b57d7824 */ /* 0x040fe400078e027c */
[----:B------:R-:W-:Y:S01]  /*26b0*/  IMAD.IADD R215, R181, 0x1, R188 ;  /* 0x00000001b5d77824 */ /* 0x000fe200078e02bc */
[----:B------:R-:W-:Y:S01]  /*26c0*/  LEA.HI.X.SX32 R105, R67, R179, 0x1, P4 ;  /* 0x000000b343697211 */ /* 0x000fe200020f0eff */
[C---:B------:R-:W-:Y:S01]  /*26d0*/  IMAD.IADD R67, R176.reuse, 0x1, R124 ;  /* 0x00000001b0437824 */ /* 0x040fe200078e027c */
[----:B------:R-:W-:Y:S01]  /*26e0*/  ISETP.LT.U32.AND P4, PT, R59, R122, !P1 ;  /* 0x0000007a3b00720c */ /* 0x000fe20004f81070 */
[----:B------:R-:W-:Y:S01]  /*26f0*/  VIADD R59, R107, UR10 ;  /* 0x0000000a6b3b7c36 */ /* 0x000fe20008000000 */
[----:B------:R1:W-:Y:S01]  /*2700*/  @!P0 STS.128 [R125], RZ ;  /* 0x000000ff7d008388 */ /* 0x0003e20000000c00 */
[----:B------:R-:W-:Y:S01]  /*2710*/  ISETP.LT.U32.AND P1, PT, R153, 0xa, !P1 ;  /* 0x0000000a9900780c */ /* 0x000fe20004f21070 */
[----:B------:R-:W-:Y:S01]  /*2720*/  IMAD.IADD R217, R176, 0x1, R188 ;  /* 0x00000001b0d97824 */ /* 0x000fe200078e02bc */
[----:B------:R-:W-:Y:S01]  /*2730*/  MOV R188, 0x29c0 ;  /* 0x000029c000bc7802 */ /* 0x000fe20000000f00 */
[----:B------:R-:W-:Y:S01]  /*2740*/  @!PT LDS RZ, [RZ] ;  /* 0x00000000fffff984 */ /* 0x000fe20000000800 */
[----:B------:R-:W-:Y:S01]  /*2750*/  @!PT LDS RZ, [RZ] ;  /* 0x00000000fffff984 */ /* 0x000fe20000000800 */
[----:B------:R-:W-:Y:S01]  /*2760*/  @!PT LDS RZ, [RZ] ;  /* 0x00000000fffff984 */ /* 0x000fe20000000800 */
[----:B------:R1:W-:Y:S01]  /*2770*/  @P0 LDGSTS.E.BYPASS.128 [R125], desc[UR12][R104.64] ;  /* 0x00000000687d0fae */ /* 0x0003e2000b98180c */
[----:B------:R-:W-:Y:S01]  /*2780*/  IADD3 R122, P5, PT, R59, R184, RZ ;  /* 0x000000b83b7a7210 */ /* 0x000fe20007fbe0ff */
[----:B------:R-:W-:Y:S01]  /*2790*/  IMAD.MOV.U32 R124, RZ, RZ, R120 ;  /* 0x000000ffff7c7224 */ /* 0x000fe200078e0078 */
[----:B------:R-:W-:-:S02]  /*27a0*/  ISETP.LT.U32.AND P0, PT, R178, UR21, P0 ;  /* 0x00000015b2007c0c */ /* 0x000fc40008701070 */
[----:B------:R-:W-:Y:S02]  /*27b0*/  LEA.HI.X.SX32 R123, R59, R179, 0x1, P5 ;  /* 0x000000b33b7b7211 */ /* 0x000fe400028f0eff */
[-C--:B------:R-:W-:Y:S02]  /*27c0*/  IADD3 R106, P5, PT, R65, R183.reuse, RZ ;  /* 0x000000b7416a7210 */ /* 0x080fe40007fbe0ff */
[----:B------:R-:W-:Y:S02]  /*27d0*/  IADD3 R59, PT, PT, R107, UR8, RZ ;  /* 0x000000086b3b7c10 */ /* 0x000fe4000fffe0ff */
[----:B------:R-:W-:Y:S01]  /*27e0*/  PLOP3.LUT P1, PT, P1, P2, PT, 0x80, 0x8 ;  /* 0x000000000008781c */ /* 0x000fe20000f25070 */
[----:B-1----:R-:W-:Y:S01]  /*27f0*/  IMAD.MOV.U32 R125, RZ, RZ, R121 ;  /* 0x000000ffff7d7224 */ /* 0x002fe200078e0079 */
[----:B------:R-:W-:Y:S02]  /*2800*/  LEA.HI.X.SX32 R107, R65, R174, 0x1, P5 ;  /* 0x000000ae416b7211 */ /* 0x000fe400028f0eff */
[----:B------:R-:W-:Y:S01]  /*2810*/  IADD3 R104, P5, PT, R59, R183, RZ ;  /* 0x000000b73b687210 */ /* 0x000fe20007fbe0ff */
[----:B------:R1:W-:Y:S01]  /*2820*/  @!P0 STS.128 [R67], RZ ;  /* 0x000000ff43008388 */ /* 0x0003e20000000c00 */
[----:B------:R-:W-:-:S02]  /*2830*/  MOV R65, R102 ;  /* 0x0000006600417202 */ /* 0x000fc40000000f00 */
[----:B------:R-:W-:Y:S01]  /*2840*/  LEA.HI.X.SX32 R105, R59, R174, 0x1, P5 ;  /* 0x000000ae3b697211 */ /* 0x000fe200028f0eff */
[----:B------:R-:W-:Y:S01]  /*2850*/  @!PT LDS RZ, [RZ] ;  /* 0x00000000fffff984 */ /* 0x000fe20000000800 */
[----:B------:R-:W-:Y:S01]  /*2860*/  @!PT LDS RZ, [RZ] ;  /* 0x00000000fffff984 */ /* 0x000fe20000000800 */
[----:B------:R-:W-:Y:S01]  /*2870*/  @!PT LDS RZ, [RZ] ;  /* 0x00000000fffff984 */ /* 0x000fe20000000800 */
[----:B------:R1:W-:Y:S01]  /*2880*/  @P0 LDGSTS.E.BYPASS.128 [R67], desc[UR12][R122.64] ;  /* 0x000000007a430fae */ /* 0x0003e2000b98180c */
[----:B------:R-:W-:-:S03]  /*2890*/  IMAD.MOV.U32 R59, RZ, RZ, R101 ;  /* 0x000000ffff3b7224 */ /* 0x000fc600078e0065 */
[----:B------:R2:W-:Y:S04]  /*28a0*/  @!P4 STS.128 [R215], RZ ;  /* 0x000000ffd700c388 */ /* 0x0005e80000000c00 */
[----:B------:R-:W-:Y:S01]  /*28b0*/  @!PT LDS RZ, [RZ] ;  /* 0x00000000fffff984 */ /* 0x000fe20000000800 */
[----:B------:R-:W-:Y:S01]  /*28c0*/  @!PT LDS RZ, [RZ] ;  /* 0x00000000fffff984 */ /* 0x000fe20000000800 */
[----:B------:R-:W-:Y:S01]  /*28d0*/  @!PT LDS RZ, [RZ] ;  /* 0x00000000fffff984 */ /* 0x000fe20000000800 */
[----:B------:R2:W-:Y:S04]  /*28e0*/  @P4 LDGSTS.E.BYPASS.128 [R215], desc[UR12][R106.64] ;  /* 0x000000006ad74fae */ /* 0x0005e8000b98180c */
[----:B------:R3:W-:Y:S01]  /*28f0*/  @!P4 STS.128 [R217], RZ ;  /* 0x000000ffd900c388 */ /* 0x0007e20000000c00 */
[----:B-1----:R-:W-:Y:S01]  /*2900*/  IMAD.MOV.U32 R67, RZ, RZ, R103 ;  /* 0x000000ffff437224 */ /* 0x002fe200078e0067 */
[----:B------:R-:W-:Y:S01]  /*2910*/  MOV R122, R118 ;  /* 0x00000076007a7202 */ /* 0x000fe20000000f00 */
[----:B------:R-:W-:Y:S01]  /*2920*/  IMAD.MOV.U32 R123, RZ, RZ, R119 ;  /* 0x000000ffff7b7224 */ /* 0x000fe200078e0077 */
[----:B------:R-:W-:Y:S01]  /*2930*/  @!PT LDS RZ, [RZ] ;  /* 0x00000000fffff984 */ /* 0x000fe20000000800 */
[----:B------:R-:W-:Y:S01]  /*2940*/  @!PT LDS RZ, [RZ] ;  /* 0x00000000fffff984 */ /* 0x000fe20000000800 */
[----:B------:R-:W-:Y:S01]  /*2950*/  @!PT LDS RZ, [RZ] ;  /* 0x00000000fffff984 */ /* 0x000fe20000000800 */
[----:B------:R3:W-:Y:S04]  /*2960*/  @P4 LDGSTS.E.BYPASS.128 [R217], desc[UR12][R104.64] ;  /* 0x0000000068d94fae */ /* 0x0007e8000b98180c */
[----:B------:R1:W-:Y:S01]  /*2970*/  @P1 LDGSTS.E.BYPASS.128 [R213], desc[UR12][R126.64] ;  /* 0x000000007ed51fae */ /* 0x0003e2000b98180c */
[----:B--2---:R-:W-:-:S03]  /*2980*/  IMAD.MOV.U32 R215, RZ, RZ, R69 ;  /* 0x000000ffffd77224 */ /* 0x004fc600078e0045 */
[----:B------:R-:W0:Y:S01]  /*2990*/  LDGDEPBAR ;  /* 0x00000000000079af */ /* 0x000e220000000000 */
[----:B---3--:R-:W-:-:S07]  /*29a0*/  IMAD.MOV.U32 R217, RZ, RZ, R68 ;  /* 0x000000ffffd97224 */ /* 0x008fce00078e0044 */
[----:B-1----:R-:W-:Y:S05]  /*29b0*/  CALL.REL.NOINC `($__internal_2_$__cuda_sm_9x_mma_sub_byte_internal_m16n8k64_s4_s4) ;  /* 0x0000007400a87944 */ /* 0x002fea0003c00000 */
[----:B------:R-:W-:Y:S01]  /*29c0*/  IMAD.MOV.U32 R121, RZ, RZ, R100 ;  /* 0x000000ffff797224 */ /* 0x000fe200078e0064 */
[----:B------:R-:W-:Y:S01]  /*29d0*/  MOV R119, R102 ;  /* 0x0000006600777202 */ /* 0x000fe20000000f00 */
[----:B------:R-:W-:Y:S01]  /*29e0*/  IMAD.MOV.U32 R120, RZ, RZ, R101 ;  /* 0x000000ffff787224 */ /* 0x000fe200078e0065 */
[----:B------:R-:W-:Y:S01]  /*29f0*/  MOV R122, R111 ;  /* 0x0000006f007a7202 */ /* 0x000fe20000000f00 */
[----:B------:R-:W-:Y:S01]  /*2a00*/  IMAD.MOV.U32 R118, RZ, RZ, R103 ;  /* 0x000000ffff767224 */ /* 0x000fe200078e0067 */
[----:B------:R-:W-:Y:S01]  /*2a10*/  MOV R219, R85 ;  /* 0x0000005500db7202 */ /* 0x000fe20000000f00 */
[----:B------:R-:W-:Y:S01]  /*2a20*/  IMAD.MOV.U32 R125, RZ, RZ, R115 ;  /* 0x000000ffff7d7224 */ /* 0x000fe200078e0073 */
[----:B------:R-:W-:Y:S01]  /*2a30*/  MOV R188, 0x2ac0 ;  /* 0x00002ac000bc7802 */ /* 0x000fe20000000f00 */
[----:B------:R-:W-:Y:S02]  /*2a40*/  IMAD.MOV.U32 R124, RZ, RZ, R114 ;  /* 0x000000ffff7c7224 */ /* 0x000fe400078e0072 */
[----:B------:R-:W-:-:S02]  /*2a50*/  IMAD.MOV.U32 R123, RZ, RZ, R113 ;  /* 0x000000ffff7b7224 */ /* 0x000fc400078e0071 */
[----:B------:R-:W-:Y:S02]  /*2a60*/  IMAD.MOV.U32 R217, RZ, RZ, R68 ;  /* 0x000000ffffd97224 */ /* 0x000fe400078e0044 */
[----:B------:R-:W-:Y:S02]  /*2a70*/  IMAD.MOV.U32 R215, RZ, RZ, R69 ;  /* 0x000000ffffd77224 */ /* 0x000fe400078e0045 */
[----:B------:R-:W-:Y:S02]  /*2a80*/  IMAD.MOV.U32 R216, RZ, RZ, R70 ;  /* 0x000000ffffd87224 */ /* 0x000fe400078e0046 */
        /* <DEDUP_REMOVED lines=24> */
[----:B------:R-:W-:Y:S01]  /*2c10*/  MOV R188, 0x2cc0 ;  /* 0x00002cc000bc7802 */ /* 0x000fe20000000f00 */
[----:B------:R-:W-:Y:S02]  /*2c20*/  IMAD.MOV.U32 R214, RZ, RZ, R71 ;  /* 0x000000ffffd67224 */ /* 0x000fe400078e0047 */
[----:B------:R-:W-:Y:S02]  /*2c30*/  IMAD.MOV.U32 R46, RZ, RZ, R101 ;  /* 0x000000ffff2e7224 */ /* 0x000fe400078e0065 */
[----:B------:R-:W-:-:S02]  /*2c40*/  IMAD.MOV.U32 R45, RZ, RZ, R102 ;  /* 0x000000ffff2d7224 */ /* 0x000fc400078e0066 */
[----:B------:R-:W-:Y:S02]  /*2c50*/  IMAD.MOV.U32 R44, RZ, RZ, R103 ;  /* 0x000000ffff2c7224 */ /* 0x000fe400078e0067 */
[----:B------:R-:W-:Y:S02]  /*2c60*/  IMAD.MOV.U32 R125, RZ, RZ, R187 ;  /* 0x000000ffff7d7224 */ /* 0x000fe400078e00bb */
[----:B------:R-:W-:Y:S02]  /*2c70*/  IMAD.MOV.U32 R123, RZ, RZ, R190 ;  /* 0x000000ffff7b7224 */ /* 0x000fe400078e00be */
        /* <DEDUP_REMOVED lines=196> */
[C---:B------:R-:W-:Y:S01]  /*38c0*/  HMUL2 R58, R92.reuse, R96 ;  /* 0x000000605c3a7232 */ /* 0x040fe20000000000 */
[----:B------:R-:W-:Y:S01]  /*38d0*/  I2FP.F32.S32 R59, R121 ;  /* 0x00000079003b7245 */ /* 0x000fe20000201400 */
[C---:B------:R-:W-:Y:S01]  /*38e0*/  HMUL2 R65, R92.reuse, R97 ;  /* 0x000000615c417232 */ /* 0x040fe20000000000 */
[----:B------:R-:W-:Y:S01]  /*38f0*/  I2FP.F32.S32 R90, R120 ;  /* 0x00000078005a7245 */ /* 0x000fe20000201400 */
[C---:B------:R-:W-:Y:S02]  /*3900*/  HMUL2 R83, R92.reuse, R98 ;  /* 0x000000625c537232 */ /* 0x040fe40000000000 */
[----:B------:R-:W-:Y:S01]  /*3910*/  HADD2.F32 R82, -RZ, R58.H0_H0 ;  /* 0x2000003aff527230 */ /* 0x000fe20000004100 */
[----:B------:R-:W-:Y:S01]  /*3920*/  I2FP.F32.S32 R47, R47 ;  /* 0x0000002f002f7245 */ /* 0x000fe20000201400 */
[----:B------:R-:W-:Y:S01]  /*3930*/  HADD2.F32 R67, -RZ, R65.H0_H0 ;  /* 0x20000041ff437230 */ /* 0x000fe20000004100 */
[----:B------:R-:W-:Y:S01]  /*3940*/  I2FP.F32.S32 R45, R45 ;  /* 0x0000002d002d7245 */ /* 0x000fe20000201400 */
[----:B------:R-:W-:-:S02]  /*3950*/  HMUL2 R89, R92, R99 ;  /* 0x000000635c597232 */ /* 0x000fc40000000000 */
[C---:B------:R-:W-:Y:S01]  /*3960*/  FFMA R23, R82.reuse, R59, R23 ;  /* 0x0000003b52177223 */ /* 0x040fe20000000017 */
[----:B------:R-:W-:Y:S01]  /*3970*/  FFMA R31, R82, R90, R31 ;  /* 0x0000005a521f7223 */ /* 0x000fe2000000001f */
[----:B------:R-:W-:Y:S01]  /*3980*/  HADD2.F32 R59, -RZ, R58.H1_H1 ;  /* 0x3000003aff3b7230 */ /* 0x000fe20000004100 */
[----:B------:R-:W-:Y:S01]  /*3990*/  I2FP.F32.S32 R82, R118 ;  /* 0x0000007600527245 */ /* 0x000fe20000201400 */
[----:B------:R-:W-:Y:S01]  /*39a0*/  HADD2.F32 R90, -RZ, R65.H1_H1 ;  /* 0x30000041ff5a7230 */ /* 0x000fe20000004100 */
[----:B------:R-:W-:Y:S01]  /*39b0*/  I2FP.F32.S32 R58, R119 ;  /* 0x00000077003a7245 */ /* 0x000fe20000201400 */
[C---:B------:R-:W-:Y:S01]  /*39c0*/  HMUL2 R91, R93.reuse, R96 ;  /* 0x000000605d5b7232 */ /* 0x040fe20000000000 */
[----:B------:R-:W-:Y:S01]  /*39d0*/  I2FP.F32.S32 R65, R115 ;  /* 0x0000007300417245 */ /* 0x000fe20000201400 */
[C---:B------:R-:W-:Y:S01]  /*39e0*/  FFMA R35, R59.reuse, R82, R35 ;  /* 0x000000523b237223 */ /* 0x040fe20000000023 */
[--C-:B------:R-:W-:Y:S02]  /*39f0*/  HADD2.F32 R82, -RZ, R83.reuse.H0_H0 ;  /* 0x20000053ff527230 */ /* 0x100fe40000004100 */
[----:B------:R-:W-:Y:S01]  /*3a00*/  FFMA R2, R59, R58, R2 ;  /* 0x0000003a3b027223 */ /* 0x000fe20000000002 */
[----:B------:R-:W-:Y:S01]  /*3a10*/  HADD2.F32 R83, -RZ, R83.H1_H1 ;  /* 0x30000053ff537230 */ /* 0x000fe20000004100 */
[----:B------:R-:W-:Y:S01]  /*3a20*/  I2FP.F32.S32 R58, R111 ;  /* 0x0000006f003a7245 */ /* 0x000fe20000201400 */
[----:B------:R-:W-:Y:S01]  /*3a30*/  FFMA R0, R67, R65, R0 ;  /* 0x0000004143007223 */ /* 0x000fe20000000000 */
[----:B------:R-:W-:Y:S01]  /*3a40*/  I2FP.F32.S32 R59, R46 ;  /* 0x0000002e003b7245 */ /* 0x000fe20000201400 */
[----:B------:R-:W-:Y:S01]  /*3a50*/  FFMA R41, R82, R47, R41 ;  /* 0x0000002f52297223 */ /* 0x000fe20000000029 */
[----:B------:R-:W-:Y:S01]  /*3a60*/  I2FP.F32.S32 R65, R44 ;  /* 0x0000002c00417245 */ /* 0x000fe20000201400 */
[----:B------:R-:W-:Y:S01]  /*3a70*/  FFMA R13, R90, R58, R13 ;  /* 0x0000003a5a0d7223 */ /* 0x000fe2000000000d */
[C---:B------:R-:W-:Y:S01]  /*3a80*/  FFMA R32, R83.reuse, R45, R32 ;  /* 0x0000002d53207223 */ /* 0x040fe20000000020 */
[----:B------:R-:W-:Y:S01]  /*3a90*/  FFMA R40, R82, R59, R40 ;  /* 0x0000003b52287223 */ /* 0x000fe20000000028 */
[--C-:B------:R-:W-:Y:S01]  /*3aa0*/  HADD2.F32 R44, -RZ, R89.reuse.H0_H0 ;  /* 0x20000059ff2c7230 */ /* 0x100fe20000004100 */
[----:B------:R-:W-:Y:S01]  /*3ab0*/  I2FP.F32.S32 R45, R71 ;  /* 0x00000047002d7245 */ /* 0x000fe20000201400 */
[----:B------:R-:W-:Y:S01]  /*3ac0*/  HADD2.F32 R46, -RZ, R89.H1_H1 ;  /* 0x30000059ff2e7230 */ /* 0x000fe20000004100 */
[----:B------:R-:W-:Y:S01]  /*3ad0*/  I2FP.F32.S32 R47, R70 ;  /* 0x00000046002f7245 */ /* 0x000fe20000201400 */
[----:B------:R-:W-:Y:S01]  /*3ae0*/  HMUL2 R104, R93, R97 ;  /* 0x000000615d687232 */ /* 0x000fe20000000000 */
[----:B------:R-:W-:Y:S01]  /*3af0*/  I2FP.F32.S32 R58, R69 ;  /* 0x00000045003a7245 */ /* 0x000fe20000201400 */
[----:B------:R-:W-:Y:S01]  /*3b00*/  FFMA R38, R83, R65, R38 ;  /* 0x0000004153267223 */ /* 0x000fe20000000026 */
[----:B------:R-:W-:Y:S01]  /*3b10*/  I2FP.F32.S32 R59, R68 ;  /* 0x00000044003b7245 */ /* 0x000fe20000201400 */
[----:B------:R-:W-:-:S02]  /*3b20*/  HADD2.F32 R65, -RZ, R91.H0_H0 ;  /* 0x2000005bff417230 */ /* 0x000fc40000004100 */
[C---:B------:R-:W-:Y:S01]  /*3b30*/  FFMA R39, R44.reuse, R45, R39 ;  /* 0x0000002d2c277223 */ /* 0x040fe20000000027 */
[----:B------:R-:W-:Y:S01]  /*3b40*/  FFMA R36, R44, R47, R36 ;  /* 0x0000002f2c247223 */ /* 0x000fe20000000024 */
[C---:B------:R-:W-:Y:S01]  /*3b50*/  FFMA R37, R46.reuse, R58, R37 ;  /* 0x0000003a2e257223 */ /* 0x040fe20000000025 */
[----:B------:R-:W-:Y:S01]  /*3b60*/  FFMA R34, R46, R59, R34 ;  /* 0x0000003b2e227223 */ /* 0x000fe20000000022 */
[----:B------:R-:W-:Y:S01]  /*3b70*/  HADD2.F32 R91, -RZ, R91.H1_H1 ;  /* 0x3000005bff5b7230 */ /* 0x000fe20000004100 */
[----:B------:R-:W-:Y:S01]  /*3b80*/  I2FP.F32.S32 R44, R190 ;  /* 0x000000be002c7245 */ /* 0x000fe20000201400 */
[--C-:B------:R-:W-:Y:S01]  /*3b90*/  HADD2.F32 R47, -RZ, R104.reuse.H0_H0 ;  /* 0x20000068ff2f7230 */ /* 0x100fe20000004100 */
[----:B------:R-:W-:Y:S01]  /*3ba0*/  I2FP.F32.S32 R45, R189 ;  /* 0x000000bd002d7245 */ /* 0x000fe20000201400 */
[----:B------:R-:W-:Y:S01]  /*3bb0*/  HMUL2 R105, R93, R98 ;  /* 0x000000625d697232 */ /* 0x000fe20000000000 */
[----:B------:R-:W-:Y:S01]  /*3bc0*/  I2FP.F32.S32 R46, R187 ;  /* 0x000000bb002e7245 */ /* 0x000fe20000201400 */
[----:B------:R-:W-:Y:S01]  /*3bd0*/  FFMA R29, R65, R44, R29 ;  /* 0x0000002c411d7223 */ /* 0x000fe2000000001d */
[----:B------:R-:W-:Y:S01]  /*3be0*/  I2FP.F32.S32 R58, R195 ;  /* 0x000000c3003a7245 */ /* 0x000fe20000201400 */
[C---:B------:R-:W-:Y:S01]  /*3bf0*/  FFMA R22, R91.reuse, R45, R22 ;  /* 0x0000002d5b167223 */ /* 0x040fe20000000016 */
[----:B------:R-:W-:Y:S01]  /*3c00*/  I2FP.F32.S32 R68, R194 ;  /* 0x000000c200447245 */ /* 0x000fe20000201400 */
[----:B------:R-:W-:Y:S01]  /*3c10*/  FFMA R27, R91, R46, R27 ;  /* 0x0000002e5b1b7223 */ /* 0x000fe2000000001b */
[----:B------:R-:W-:-:S02]  /*3c20*/  HADD2.F32 R45, -RZ, R104.H1_H1 ;  /* 0x30000068ff2d7230 */ /* 0x000fc40000004100 */
[C---:B------:R-:W-:Y:S01]  /*3c30*/  FFMA R28, R47.reuse, R58, R28 ;  /* 0x0000003a2f1c7223 */ /* 0x040fe2000000001c */
[--C-:B------:R-:W-:Y:S02]  /*3c40*/  HADD2.F32 R46, -RZ, R105.reuse.H0_H0 ;  /* 0x20000069ff2e7230 */ /* 0x100fe40000004100 */
[----:B------:R-:W-:Y:S01]  /*3c50*/  FFMA R25, R47, R68, R25 ;  /* 0x000000442f197223 */ /* 0x000fe20000000019 */
[----:B------:R-:W-:Y:S01]  /*3c60*/  I2FP.F32.S32 R44, R193 ;  /* 0x000000c1002c7245 */ /* 0x000fe20000201400 */
[----:B------:R-:W-:Y:S01]  /*3c70*/  HMUL2 R93, R93, R99 ;  /* 0x000000635d5d7232 */ /* 0x000fe20000000000 */
[----:B------:R-:W-:Y:S01]  /*3c80*/  I2FP.F32.S32 R47, R192 ;  /* 0x000000c0002f7245 */ /* 0x000fe20000201400 */
[----:B------:R-:W-:Y:S01]  /*3c90*/  HADD2.F32 R105, -RZ, R105.H1_H1 ;  /* 0x30000069ff697230 */ /* 0x000fe20000004100 */
[----:B------:R-:W-:Y:S01]  /*3ca0*/  I2FP.F32.S32 R58, R75 ;  /* 0x0000004b003a7245 */ /* 0x000fe20000201400 */
[C---:B------:R-:W-:Y:S01]  /*3cb0*/  FFMA R26, R45.reuse, R44, R26 ;  /* 0x0000002c2d1a7223 */ /* 0x040fe2000000001a */
[----:B------:R-:W-:Y:S01]  /*3cc0*/  I2FP.F32.S32 R59, R74 ;  /* 0x0000004a003b7245 */ /* 0x000fe20000201400 */
[----:B------:R-:W-:Y:S01]  /*3cd0*/  FFMA R24, R45, R47, R24 ;  /* 0x0000002f2d187223 */ /* 0x000fe20000000018 */
[----:B------:R-:W-:Y:S01]  /*3ce0*/  I2FP.F32.S32 R44, R72 ;  /* 0x00000048002c7245 */ /* 0x000fe20000201400 */
[C---:B------:R-:W-:Y:S01]  /*3cf0*/  FFMA R21, R46.reuse, R58, R21 ;  /* 0x0000003a2e157223 */ /* 0x040fe20000000015 */
[----:B------:R-:W-:Y:S01]  /*3d00*/  I2FP.F32.S32 R45, R199 ;  /* 0x000000c7002d7245 */ /* 0x000fe20000201400 */
[----:B------:R-:W-:Y:S01]  /*3d10*/  FFMA R20, R46, R59, R20 ;  /* 0x0000003b2e147223 */ /* 0x000fe20000000014 */
[----:B------:R-:W-:Y:S01]  /*3d20*/  HADD2.F32 R46, -RZ, R93.H0_H0 ;  /* 0x2000005dff2e7230 */ /* 0x000fe20000004100 */
[----:B------:R-:W-:Y:S01]  /*3d30*/  I2FP.F32.S32 R47, R198 ;  /* 0x000000c6002f7245 */ /* 0x000fe20000201400 */
[----:B------:R-:W-:-:S02]  /*3d40*/  HMUL2 R106, R94, R96 ;  /* 0x000000605e6a7232 */ /* 0x000fc40000000000 */
[----:B------:R-:W-:Y:S01]  /*3d50*/  FFMA R18, R105, R44, R18 ;  /* 0x0000002c69127223 */ /* 0x000fe20000000012 */
[----:B------:R-:W-:Y:S02]  /*3d60*/  HADD2.F32 R58, -RZ, R93.H1_H1 ;  /* 0x3000005dff3a7230 */ /* 0x000fe40000004100 */
[C---:B------:R-:W-:Y:S01]  /*3d70*/  FFMA R19, R46.reuse, R45, R19 ;  /* 0x0000002d2e137223 */ /* 0x040fe20000000013 */
[----:B------:R-:W-:Y:S01]  /*3d80*/  FFMA R16, R46, R47, R16 ;  /* 0x0000002f2e107223 */ /* 0x000fe20000000010 */
[----:B------:R-:W-:Y:S01]  /*3d90*/  I2FP.F32.S32 R59, R197 ;  /* 0x000000c5003b7245 */ /* 0x000fe20000201400 */
[----:B------:R-:W-:Y:S01]  /*3da0*/  HADD2.F32 R45, -RZ, R106.H0_H0 ;  /* 0x2000006aff2d7230 */ /* 0x000fe20000004100 */
[----:B------:R-:W-:Y:S01]  /*3db0*/  I2FP.F32.S32 R44, R204 ;  /* 0x000000cc002c7245 */ /* 0x000fe20000201400 */
[----:B------:R-:W-:-:S04]  /*3dc0*/  DEPBAR.LE SB0, 0x2 ;  /* 0x000080800000791a */ /* 0x000fc80000000000 */
[----:B------:R-:W-:Y:S01]  /*3dd0*/  I2FP.F32.S32 R46, R203 ;  /* 0x000000cb002e7245 */ /* 0x000fe20000201400 */
[C---:B------:R-:W-:Y:S02]  /*3de0*/  HMUL2 R57, R94.reuse, R97 ;  /* 0x000000615e397232 */ /* 0x040fe40000000000 */
[----:B------:R-:W-:Y:S02]  /*3df0*/  HADD2.F32 R106, -RZ, R106.H1_H1 ;  /* 0x3000006aff6a7230 */ /* 0x000fe40000004100 */
[C---:B------:R-:W-:Y:S01]  /*3e00*/  HMUL2 R56, R94.reuse, R98 ;  /* 0x000000625e387232 */ /* 0x040fe20000000000 */
[----:B------:R-:W-:Y:S01]  /*3e10*/  I2FP.F32.S32 R47, R202 ;  /* 0x000000ca002f7245 */ /* 0x000fe20000201400 */
[----:B------:R-:W-:Y:S01]  /*3e20*/  FFMA R17, R58, R59, R17 ;  /* 0x0000003b3a117223 */ /* 0x000fe20000000011 */
[C---:B------:R-:W-:Y:S01]  /*3e30*/  FFMA R12, R45.reuse, R44, R12 ;  /* 0x0000002c2d0c7223 */ /* 0x040fe2000000000c */
[----:B------:R-:W-:Y:S01]  /*3e40*/  FFMA R11, R45, R46, R11 ;  /* 0x0000002e2d0b7223 */ /* 0x000fe2000000000b */
[----:B------:R-:W-:Y:S01]  /*3e50*/  I2FP.F32.S32 R59, R51 ;  /* 0x00000033003b7245 */ /* 0x000fe20000201400 */
[--C-:B------:R-:W-:Y:S01]  /*3e60*/  HADD2.F32 R51, -RZ, R57.reuse.H0_H0 ;  /* 0x20000039ff337230 */ /* 0x100fe20000004100 */
[----:B------:R-:W-:Y:S01]  /*3e70*/  I2FP.F32.S32 R45, R49 ;  /* 0x00000031002d7245 */ /* 0x000fe20000201400 */
[----:B------:R-:W-:Y:S01]  /*3e80*/  FFMA R5, R106, R47, R5 ;  /* 0x0000002f6a057223 */ /* 0x000fe20000000005 */
[----:B------:R-:W-:Y:S01]  /*3e90*/  I2FP.F32.S32 R44, R50 ;  /* 0x00000032002c7245 */ /* 0x000fe20000201400 */
[--C-:B------:R-:W-:Y:S01]  /*3ea0*/  HADD2.F32 R49, -RZ, R56.reuse.H0_H0 ;  /* 0x20000038ff317230 */ /* 0x100fe20000004100 */
[----:B------:R-:W-:Y:S01]  /*3eb0*/  I2FP.F32.S32 R46, R55 ;  /* 0x00000037002e7245 */ /* 0x000fe20000201400 */
[----:B------:R-:W-:Y:S01]  /*3ec0*/  HMUL2 R94, R94, R99 ;  /* 0x000000635e5e7232 */ /* 0x000fe20000000000 */
[----:B------:R-:W-:Y:S01]  /*3ed0*/  I2FP.F32.S32 R92, R114 ;  /* 0x00000072005c7245 */ /* 0x000fe20000201400 */
[----:B------:R-:W-:Y:S01]  /*3ee0*/  HADD2.F32 R57, -RZ, R57.H1_H1 ;  /* 0x30000039ff397230 */ /* 0x000fe20000004100 */
[----:B------:R-:W-:Y:S01]  /*3ef0*/  I2FP.F32.S32 R47, R48 ;  /* 0x00000030002f7245 */ /* 0x000fe20000201400 */
[----:B------:R-:W-:Y:S01]  /*3f00*/  FFMA R7, R51, R44, R7 ;  /* 0x0000002c33077223 */ /* 0x000fe20000000007 */
[----:B------:R-:W-:Y:S01]  /*3f10*/  I2FP.F32.S32 R55, R54 ;  /* 0x0000003600377245 */ /* 0x000fe20000201400 */
[----:B------:R-:W-:Y:S01]  /*3f20*/  FFMA R4, R49, R46, R4 ;  /* 0x0000002e31047223 */ /* 0x000fe20000000004 */
[----:B------:R-:W-:Y:S01]  /*3f30*/  FFMA R3, R67, R92, R3 ;  /* 0x0000005c43037223 */ /* 0x000fe20000000003 */
[C---:B------:R-:W-:Y:S01]  /*3f40*/  FFMA R8, R57.reuse, R45, R8 ;  /* 0x0000002d39087223 */ /* 0x040fe20000000008 */
[----:B------:R-:W-:Y:S01]  /*3f50*/  FFMA R6, R57, R47, R6 ;  /* 0x0000002f39067223 */ /* 0x000fe20000000006 */
[----:B------:R-:W-:Y:S01]  /*3f60*/  FFMA R42, R49, R55, R42 ;  /* 0x00000037312a7223 */ /* 0x000fe2000000002a */
[----:B------:R-:W-:Y:S01]  /*3f70*/  HADD2.F32 R56, -RZ, R56.H1_H1 ;  /* 0x30000038ff387230 */ /* 0x000fe20000004100 */
[----:B------:R-:W-:Y:S01]  /*3f80*/  I2FP.F32.S32 R44, R53 ;  /* 0x00000035002c7245 */ /* 0x000fe20000201400 */
[----:B------:R-:W-:-:S02]  /*3f90*/  HADD2.F32 R46, -RZ, R94.H0_H0 ;  /* 0x2000005eff2e7230 */ /* 0x000fc40000004100 */
[----:B------:R-:W-:Y:S01]  /*3fa0*/  HMUL2 R96, R95, R96 ;  /* 0x000000605f607232 */ /* 0x000fe20000000000 */
[----:B------:R-:W-:Y:S01]  /*3fb0*/  I2FP.F32.S32 R67, R191 ;  /* 0x000000bf00437245 */ /* 0x000fe20000201400 */
[----:B------:R-:W-:Y:S01]  /*3fc0*/  HADD2.F32 R94, -RZ, R94.H1_H1 ;  /* 0x3000005eff5e7230 */ /* 0x000fe20000004100 */
[----:B------:R-:W-:Y:S01]  /*3fd0*/  I2FP.F32.S32 R68, R196 ;  /* 0x000000c400447245 */ /* 0x000fe20000201400 */
[----:B------:R-:W-:Y:S01]  /*3fe0*/  ULOP3.LUT UR8, UR11, 0x8000, URZ, 0x3c, !UPT ;  /* 0x000080000b087892 */ /* 0x000fe2000f8e3cff */
[----:B------:R-:W-:Y:S01]  /*3ff0*/  I2FP.F32.S32 R45, R52 ;  /* 0x00000034002d7245 */ /* 0x000fe20000201400 */
[----:B------:R-:W-:Y:S01]  /*4000*/  BAR.SYNC.DEFER_BLOCKING 0x0 ;  /* 0x0000000000007b1d */ /* 0x000fe20000010000 */
[----:B------:R-:W-:Y:S01]  /*4010*/  I2FP.F32.S32 R47, R86 ;  /* 0x00000056002f7245 */ /* 0x000fe20000201400 */
[----:B------:R-:W-:Y:S01]  /*4020*/  FFMA R43, R56, R44, R43 ;  /* 0x0000002c382b7223 */ /* 0x000fe2000000002b */
        /* <DEDUP_REMOVED lines=8> */
[----:B------:R-:W-:-:S02]  /*40b0*/  HADD2.F32 R44, -RZ, R96.H0_H0 ;  /* 0x20000060ff2c7230 */ /* 0x000fc40000004100 */
[----:B------:R-:W-:Y:S01]  /*40c0*/  HMUL2 R97, R95, R97 ;  /* 0x000000615f617232 */ /* 0x000fe20000000000 */
[----:B------:R-:W-:Y:S01]  /*40d0*/  I2FP.F32.S32 R65, R73 ;  /* 0x0000004900417245 */ /* 0x000fe20000201400 */
[----:B------:R-:W-:Y:S01]  /*40e0*/  HADD2.F32 R96, -RZ, R96.H1_H1 ;  /* 0x30000060ff607230 */ /* 0x000fe20000004100 */
[----:B------:R-:W-:Y:S01]  /*40f0*/  I2FP.F32.S32 R58, R201 ;  /* 0x000000c9003a7245 */ /* 0x000fe20000201400 */
[----:B------:R-:W-:Y:S01]  /*4100*/  FFMA R10, R51, R59, R10 ;  /* 0x0000003b330a7223 */ /* 0x000fe2000000000a */
[----:B------:R-:W-:Y:S01]  /*4110*/  I2FP.F32.S32 R45, R60 ;  /* 0x0000003c002d7245 */ /* 0x000fe20000201400 */
[----:B------:R-:W-:Y:S01]  /*4120*/  FFMA R14, R105, R65, R14 ;  /* 0x00000041690e7223 */ /* 0x000fe2000000000e */
[----:B------:R-:W-:Y:S01]  /*4130*/  I2FP.F32.S32 R46, R87 ;  /* 0x00000057002e7245 */ /* 0x000fe20000201400 */
[----:B------:R-:W-:Y:S01]  /*4140*/  FFMA R9, R106, R58, R9 ;  /* 0x0000003a6a097223 */ /* 0x000fe20000000009 */
[----:B------:R-:W-:Y:S01]  /*4150*/  I2FP.F32.S32 R47, R85 ;  /* 0x00000055002f7245 */ /* 0x000fe20000201400 */
[----:B------:R-:W-:Y:S01]  /*4160*/  FFMA R136, R94, R45, R136 ;  /* 0x0000002d5e887223 */ /* 0x000fe20000000088 */
[----:B------:R-:W-:Y:S01]  /*4170*/  I2FP.F32.S32 R48, R63 ;  /* 0x0000003f00307245 */ /* 0x000fe20000201400 */
[C---:B------:R-:W-:Y:S01]  /*4180*/  FFMA R137, R44.reuse, R46, R137 ;  /* 0x0000002e2c897223 */ /* 0x040fe20000000089 */
[----:B------:R-:W-:Y:S01]  /*4190*/  I2FP.F32.S32 R49, R61 ;  /* 0x0000003d00317245 */ /* 0x000fe20000201400 */
[----:B------:R-:W-:Y:S01]  /*41a0*/  FFMA R138, R44, R47, R138 ;  /* 0x0000002f2c8a7223 */ /* 0x000fe2000000008a */
[----:B------:R-:W-:-:S02]  /*41b0*/  HADD2.F32 R68, -RZ, R97.H0_H0 ;  /* 0x20000061ff447230 */ /* 0x000fc40000004100 */
[C---:B------:R-:W-:Y:S01]  /*41c0*/  FFMA R139, R96.reuse, R48, R139 ;  /* 0x00000030608b7223 */ /* 0x040fe2000000008b */
[----:B------:R-:W-:Y:S01]  /*41d0*/  I2FP.F32.S32 R71, R66 ;  /* 0x0000004200477245 */ /* 0x000fe20000201400 */
[----:B------:R-:W-:Y:S01]  /*41e0*/  FFMA R140, R96, R49, R140 ;  /* 0x00000031608c7223 */ /* 0x000fe2000000008c */
[----:B------:R-:W-:Y:S01]  /*41f0*/  I2FP.F32.S32 R70, R64 ;  /* 0x0000004000467245 */ /* 0x000fe20000201400 */
[----:B------:R-:W-:Y:S01]  /*4200*/  HADD2.F32 R97, -RZ, R97.H1_H1 ;  /* 0x30000061ff617230 */ /* 0x000fe20000004100 */
[----:B------:R-:W-:Y:S01]  /*4210*/  I2FP.F32.S32 R69, R88 ;  /* 0x0000005800457245 */ /* 0x000fe20000201400 */
[----:B------:R1:W2:Y:S01]  /*4220*/  LDSM.16.M88.4 R44, [R130+UR8] ;  /* 0x00000008822c783b */ /* 0x0002a20008000200 */
[C---:B------:R-:W-:Y:S02]  /*4230*/  HMUL2 R98, R95.reuse, R98 ;  /* 0x000000625f627232 */ /* 0x040fe40000000000 */
[C---:B------:R-:W-:Y:S01]  /*4240*/  FFMA R142, R68.reuse, R71, R142 ;  /* 0x00000047448e7223 */ /* 0x040fe2000000008e */
[C---:B------:R-:W-:Y:S01]  /*4250*/  FFMA R143, R97.reuse, R70, R143 ;  /* 0x00000046618f7223 */ /* 0x040fe2000000008f */
[----:B------:R1:W3:Y:S01]  /*4260*/  LDSM.16.M88.4 R48, [R130+UR8+0x400] ;  /* 0x000400088230783b */ /* 0x0002e20008000200 */
[----:B------:R-:W-:Y:S01]  /*4270*/  FFMA R141, R68, R69, R141 ;  /* 0x00000045448d7223 */ /* 0x000fe2000000008d */
[--C-:B------:R-:W-:Y:S01]  /*4280*/  HADD2.F32 R70, -RZ, R98.reuse.H0_H0 ;  /* 0x20000062ff467230 */ /* 0x100fe20000004100 */
[----:B------:R-:W-:Y:S01]  /*4290*/  I2FP.F32.S32 R68, R76 ;  /* 0x0000004c00447245 */ /* 0x000fe20000201400 */
[----:B------:R1:W4:Y:S01]  /*42a0*/  LDSM.16.M88.4 R52, [R130+UR8+0x800] ;  /* 0x000800088234783b */ /* 0x0003220008000200 */
[----:B------:R-:W-:Y:S01]  /*42b0*/  I2FP.F32.S32 R69, R80 ;  /* 0x0000005000457245 */ /* 0x000fe20000201400 */
[----:B------:R-:W-:Y:S01]  /*42c0*/  HMUL2 R95, R95, R99 ;  /* 0x000000635f5f7232 */ /* 0x000fe20000000000 */
[----:B------:R-:W-:Y:S01]  /*42d0*/  I2FP.F32.S32 R71, R79 ;  /* 0x0000004f00477245 */ /* 0x000fe20000201400 */
[----:B------:R1:W5:Y:S01]  /*42e0*/  LDSM.16.M88.4 R56, [R130+UR8+0xc00] ;  /* 0x000c00088238783b */ /* 0x0003620008000200 */
[----:B------:R-:W-:Y:S01]  /*42f0*/  FFMA R144, R97, R68, R144 ;  /* 0x0000004461907223 */ /* 0x000fe20000000090 */
[C---:B------:R-:W-:Y:S01]  /*4300*/  FFMA R145, R70.reuse, R69, R145 ;  /* 0x0000004546917223 */ /* 0x040fe20000000091 */
[----:B------:R-:W-:Y:S01]  /*4310*/  I2FP.F32.S32 R81, R113 ;  /* 0x0000007100517245 */ /* 0x000fe20000201400 */
[----:B------:R1:W1:Y:S01]  /*4320*/  LDSM.16.M88.4 R60, [R157+UR8] ;  /* 0x000000089d3c783b */ /* 0x0002620008000200 */
[----:B------:R-:W-:Y:S01]  /*4330*/  FFMA R146, R70, R71, R146 ;  /* 0x0000004746927223 */ /* 0x000fe20000000092 */
[----:B------:R-:W-:Y:S01]  /*4340*/  HADD2.F32 R98, -RZ, R98.H1_H1 ;  /* 0x30000062ff627230 */ /* 0x000fe20000004100 */
[----:B------:R-:W-:Y:S01]  /*4350*/  I2FP.F32.S32 R72, R78 ;  /* 0x0000004e00487245 */ /* 0x000fe20000201400 */
[----:B------:R1:W1:Y:S01]  /*4360*/  LDSM.16.M88.4 R64, [R157+UR8+0x400] ;  /* 0x000400089d40783b */ /* 0x0002620008000200 */
[----:B------:R-:W-:Y:S01]  /*4370*/  UIADD3 UR8, UPT, UPT, UR6, 0x80, URZ ;  /* 0x0000008006087890 */ /* 0x000fe2000fffe0ff */
[----:B------:R-:W-:Y:S01]  /*4380*/  I2FP.F32.S32 R73, R77 ;  /* 0x0000004d00497245 */ /* 0x000fe20000201400 */
[----:B------:R-:W-:Y:S01]  /*4390*/  UIADD3 UR6, UPT, UPT, UR6, -0x100, URZ ;  /* 0xffffff0006067890 */ /* 0x000fe2000fffe0ff */
[--C-:B------:R-:W-:Y:S01]  /*43a0*/  HADD2.F32 R68, -RZ, R95.reuse.H0_H0 ;  /* 0x2000005fff447230 */ /* 0x100fe20000004100 */
[----:B------:R-:W-:Y:S01]  /*43b0*/  I2FP.F32.S32 R100, R100 ;  /* 0x0000006400647245 */ /* 0x000fe20000201400 */
[----:B------:R-:W-:Y:S01]  /*43c0*/  HADD2.F32 R70, -RZ, R95.H1_H1 ;  /* 0x3000005fff467230 */ /* 0x000fe20000004100 */
[----:B------:R-:W-:Y:S01]  /*43d0*/  UISETP.GE.AND UP0, UPT, UR6, UR23, UPT ;  /* 0x000000170600728c */ /* 0x000fe2000bf06270 */
[----:B------:R-:W-:Y:S01]  /*43e0*/  I2FP.F32.S32 R101, R101 ;  /* 0x0000006500657245 */ /* 0x000fe20000201400 */
[----:B------:R-:W-:Y:S01]  /*43f0*/  FFMA R33, R90, R81, R33 ;  /* 0x000000515a217223 */ /* 0x000fe20000000021 */
[----:B------:R-:W-:Y:S01]  /*4400*/  I2FP.F32.S32 R102, R102 ;  /* 0x0000006600667245 */ /* 0x000fe20000201400 */
[C---:B------:R-:W-:Y:S01]  /*4410*/  FFMA R147, R98.reuse, R72, R147 ;  /* 0x0000004862937223 */ /* 0x040fe20000000093 */
[----:B------:R-:W-:Y:S01]  /*4420*/  I2FP.F32.S32 R103, R103 ;  /* 0x0000006700677245 */ /* 0x000fe20000201400 */
[----:B------:R-:W-:Y:S01]  /*4430*/  FFMA R148, R98, R73, R148 ;  /* 0x0000004962947223 */ /* 0x000fe20000000094 */
[C---:B------:R-:W-:Y:S01]  /*4440*/  FFMA R149, R68.reuse, R100, R149 ;  /* 0x0000006444957223 */ /* 0x040fe20000000095 */
[----:B------:R-:W-:Y:S01]  /*4450*/  FFMA R150, R68, R101, R150 ;  /* 0x0000006544967223 */ /* 0x000fe20000000096 */
[C---:B------:R-:W-:Y:S01]  /*4460*/  FFMA R151, R70.reuse, R102, R151 ;  /* 0x0000006646977223 */ /* 0x040fe20000000097 */
[----:B------:R-:W-:Y:S01]  /*4470*/  FFMA R152, R70, R103, R152 ;  /* 0x0000006746987223 */ /* 0x000fe20000000098 */
[----:B------:R-:W-:Y:S01]  /*4480*/  VIADD R186, R186, 0x80 ;  /* 0x00000080baba7836 */ /* 0x000fe20000000000 */
[----:B------:R-:W-:-:S02]  /*4490*/  UIADD3 UR19, UPT, UPT, UR19, 0x80, URZ ;  /* 0x0000008013137890 */ /* 0x000fc4000fffe0ff */
[----:B------:R-:W-:Y:S02]  /*44a0*/  UIADD3 UR18, UPT, UPT, UR18, 0x80, URZ ;  /* 0x0000008012127890 */ /* 0x000fe4000fffe0ff */
[----:B------:R-:W-:Y:S02]  /*44b0*/  UIADD3 UR9, UPT, UPT, UR9, UR22, URZ ;  /* 0x0000001609097290 */ /* 0x000fe4000fffe0ff */
[----:B------:R-:W-:Y:S01]  /*44c0*/  UIADD3 UR5, UPT, UPT, UR7, UR5, URZ ;  /* 0x0000000507057290 */ /* 0x000fe2000fffe0ff */
[----:B------:R-:W-:Y:S01]  /*44d0*/  UMOV UR10, UR14 ;  /* 0x0000000e000a7c82 */ /* 0x000fe20008000000 */
[----:B------:R-:W-:Y:S01]  /*44e0*/  UMOV UR6, UR8 ;  /* 0x0000000800067c82 */ /* 0x000fe20008000000 */
[----:B--234-:R-:W-:Y:S09]  /*44f0*/  BRA.U !UP0, `(.L_x_1) ;  /* 0xffffffcd08e47547 */ /* 0x01cff2000b83ffff */
.L_x_0:
[----:B------:R-:W2:Y:S01]  /*4500*/  LDCU.64 UR8, c[0x0][0x3c8] ;  /* 0x00007900ff0877ac */ /* 0x000ea20008000a00 */
[----:B------:R-:W5:Y:S01]  /*4510*/  S2UR UR10, SR_CgaCtaId ;  /* 0x00000000000a79c3 */ /* 0x000f620000008800 */
[----:B------:R-:W-:Y:S01]  /*4520*/  ISETP.GE.U32.AND P0, PT, R153, 0x8, PT ;  /* 0x000000089900780c */ /* 0x000fe20003f06070 */
[----:B------:R-:W-:Y:S01]  /*4530*/  VIADD R116, R116, 0x2 ;  /* 0x0000000274747836 */ /* 0x000fe20000000000 */
[----:B------:R-:W5:Y:S01]  /*4540*/  LDCU.64 UR6, c[0x0][0x3d0] ;  /* 0x00007a00ff0677ac */ /* 0x000f620008000a00 */
[----:B------:R-:W-:Y:S01]  /*4550*/  BSSY.RECONVERGENT B1, `(.L_x_2) ;  /* 0x0000331000017945 */ /* 0x000fe20003800200 */
[----:B------:R-:W-:-:S03]  /*4560*/  USHF.L.U32 UR14, UR16, 0x6, URZ ;  /* 0x00000006100e7899 */ /* 0x000fc600080006ff */
[----:B---3--:R-:W3:Y:S01]  /*4570*/  LDC.64 R48, c[0x0][0x3b8] ;  /* 0x0000ee00ff307b82 */ /* 0x008ee20000000a00 */
[----:B------:R-:W1:Y:S07]  /*4580*/  LDCU UR11, c[0x0][0x398] ;  /* 0x00007300ff0b77ac */ /* 0x000e6e0008000800 */
[----:B----4-:R-:W4:Y:S01]  /*4590*/  LDC.64 R52, c[0x0][0x3c0] ;  /* 0x0000f000ff347b82 */ /* 0x010f220000000a00 */
[----:B--2---:R-:W-:Y:S02]  /*45a0*/  ULEA UR5, UP0, UR4, UR8, 0xa ;  /* 0x0000000804057291 */ /* 0x004fe4000f8050ff */
[----:B------:R-:W-:-:S02]  /*45b0*/  USHF.L.U32 UR4, UR4, 0xe, URZ ;  /* 0x0000000e04047899 */ /* 0x000fc400080006ff */
[----:B------:R-:W-:Y:S02]  /*45c0*/  UIADD3.X UR8, UPT, UPT, URZ, UR9, URZ, UP0, !UPT ;  /* 0x00000009ff087290 */ /* 0x000fe400087fe4ff */
[----:B-----5:R-:W-:Y:S01]  /*45d0*/  UIMAD.WIDE.U32 UR6, UR14, 0x4, UR6 ;  /* 0x000000040e0678a5 */ /* 0x020fe2000f8e0006 */
[----:B------:R-:W-:Y:S01]  /*45e0*/  IMAD.U32 R44, RZ, RZ, UR5 ;  /* 0x00000005ff2c7e24 */ /* 0x000fe2000f8e00ff */
[----:B------:R-:W-:Y:S01]  /*45f0*/  UMOV UR9, 0x400 ;  /* 0x0000040000097882 */ /* 0x000fe20000000000 */
[----:B------:R-:W-:Y:S01]  /*4600*/  LEA R57, R185, UR4, 0x7 ;  /* 0x00000004b9397c11 */ /* 0x000fe2000f8e38ff */
[----:B------:R-:W-:Y:S01]  /*4610*/  ULEA UR9, UR10, UR9, 0x18 ;  /* 0x000000090a097291 */ /* 0x000fe2000f8ec0ff */
[----:B------:R-:W-:Y:S01]  /*4620*/  MOV R45, UR8 ;  /* 0x00000008002d7c02 */ /* 0x000fe20008000f00 */
[----:B------:R-:W-:Y:S01]  /*4630*/  IMAD.U32 R46, RZ, RZ, UR6 ;  /* 0x00000006ff2e7e24 */ /* 0x000fe2000f8e00ff */
[----:B------:R-:W-:Y:S01]  /*4640*/  USHF.L.U32 UR6, UR16, 0xe, URZ ;  /* 0x0000000e10067899 */ /* 0x000fe200080006ff */
[----:B------:R-:W-:Y:S01]  /*4650*/  IMAD.U32 R47, RZ, RZ, UR7 ;  /* 0x00000007ff2f7e24 */ /* 0x000fe2000f8e00ff */
[----:B------:R-:W-:Y:S01]  /*4660*/  UIADD3 UR5, UPT, UPT, UR9, 0x10400, URZ ;  /* 0x0001040009057890 */ /* 0x000fe2000fffe0ff */
[----:B------:R-:W-:Y:S01]  /*4670*/  IMAD.WIDE.U32 R44, R169, 0x10, R44 ;  /* 0x00000010a92c7825 */ /* 0x000fe200078e002c */
[----:B-1----:R-:W-:-:S02]  /*4680*/  ISETP.GE.U32.AND P1, PT, R182, UR11, PT ;  /* 0x0000000bb6007c0c */ /* 0x002fc4000bf26070 */
[----:B------:R-:W-:Y:S01]  /*4690*/  LEA R59, R180, UR4, 0x7 ;  /* 0x00000004b43b7c11 */ /* 0x000fe2000f8e38ff */
[C---:B------:R-:W-:Y:S01]  /*46a0*/  IMAD.WIDE.U32 R46, R170.reuse, 0x10, R46 ;  /* 0x00000010aa2e7825 */ /* 0x040fe200078e002e */
[----:B------:R-:W-:Y:S01]  /*46b0*/  LEA R51, R170, UR5, 0x4 ;  /* 0x00000005aa337c11 */ /* 0x000fe2000f8e20ff */
[----:B------:R-:W1:Y:S01]  /*46c0*/  LDCU UR4, c[0x0][0x360] ;  /* 0x00006c00ff0477ac */ /* 0x000e620008000800 */
[----:B------:R-:W-:Y:S02]  /*46d0*/  LEA R185, R185, UR6, 0x7 ;  /* 0x00000006b9b97c11 */ /* 0x000fe4000f8e38ff */
[----:B------:R-:W-:Y:S02]  /*46e0*/  SEL R55, R168, R51, !P0 ;  /* 0x00000033a8377207 */ /* 0x000fe40004000000 */
[----:B------:R-:W-:Y:S02]  /*46f0*/  SEL R50, R44, R46, !P0 ;  /* 0x0000002e2c327207 */ /* 0x000fe40004000000 */
[----:B------:R-:W-:Y:S01]  /*4700*/  SEL R51, R45, R47, !P0 ;  /* 0x0000002f2d337207 */ /* 0x000fe20004000000 */
[----:B---3--:R-:W-:Y:S01]  /*4710*/  IMAD.WIDE.U32 R44, R159, 0x10, R48 ;  /* 0x000000109f2c7825 */ /* 0x008fe200078e0030 */
[----:B------:R-:W-:-:S03]  /*4720*/  ISETP.LT.U32.AND P0, PT, R178, UR11, !P1 ;  /* 0x0000000bb2007c0c */ /* 0x000fc6000cf01070 */
[----:B------:R-:W-:Y:S01]  /*4730*/  VIADD R49, R57, 0x400 ;  /* 0x0000040039317836 */ /* 0x000fe20000000000 */
[C---:B------:R-:W-:Y:S01]  /*4740*/  IADD3 R48, P2, PT, R44.reuse, R57, RZ ;  /* 0x000000392c307210 */ /* 0x040fe20007f5e0ff */
[----:B----4-:R-:W-:Y:S01]  /*4750*/  IMAD.WIDE.U32 R46, R159, 0x10, R52 ;  /* 0x000000109f2e7825 */ /* 0x010fe200078e0034 */
[----:B------:R-:W-:Y:S01]  /*4760*/  @!PT LDS RZ, [RZ] ;  /* 0x00000000fffff984 */ /* 0x000fe20000000800 */
[----:B------:R-:W-:Y:S01]  /*4770*/  @!PT LDS RZ, [RZ] ;  /* 0x00000000fffff984 */ /* 0x000fe20000000800 */
[----:B------:R-:W-:Y:S01]  /*4780*/  @!PT LDS RZ, [RZ] ;  /* 0x00000000fffff984 */ /* 0x000fe20000000800 */
[----:B------:R2:W-:Y:S01]  /*4790*/  @P3 LDGSTS.E.BYPASS.128 [R55], desc[UR12][R50.64] ;  /* 0x0000000032373fae */ /* 0x0005e2000b98180c */
[C---:B------:R-:W-:Y:S02]  /*47a0*/  IADD3 R52, P4, PT, R44.reuse, R59, RZ ;  /* 0x0000003b2c347210 */ /* 0x040fe40007f9e0ff */
[----:B------:R-:W-:Y:S01]  /*47b0*/  IADD3 R44, P3, PT, R44, R49, RZ ;  /* 0x000000312c2c7210 */ /* 0x000fe20007f7e0ff */
[--C-:B------:R-:W-:Y:S01]  /*47c0*/  IMAD.X R49, RZ, RZ, R45.reuse, P2 ;  /* 0x000000ffff317224 */ /* 0x100fe200010e062d */
[----:B------:R-:W-:Y:S01]  /*47d0*/  IADD3.X R53, PT, PT, RZ, R45, RZ, P4, !PT ;  /* 0x0000002dff357210 */ /* 0x000fe200027fe4ff */
[----:B------:R-:W-:Y:S02]  /*47e0*/  @P1 STS.128 [R175], RZ ;  /* 0x000000ffaf001388 */ /* 0x000fe40000000c00 */
[----:B------:R-:W-:-:S02]  /*47f0*/  IMAD.X R45, RZ, RZ, R45, P3 ;  /* 0x000000ffff2d7224 */ /* 0x000fc400018e062d */
[----:B------:R-:W-:Y:S01]  /*4800*/  @!PT LDS RZ, [RZ] ;  /* 0x00000000fffff984 */ /* 0x000fe20000000800 */
[----:B------:R-:W-:Y:S01]  /*4810*/  @!PT LDS RZ, [RZ] ;  /* 0x00000000fffff984 */ /* 0x000fe20000000800 */
[----:B------:R-:W-:Y:S01]  /*4820*/  @!PT LDS RZ, [RZ] ;  /* 0x00000000fffff984 */ /* 0x000fe20000000800 */
[----:B------:R-:W-:Y:S01]  /*4830*/  @!P1 LDGSTS.E.BYPASS.128 [R175], desc[UR12][R48.64] ;  /* 0x0000000030af9fae */ /* 0x000fe2000b98180c */
[----:B--2---:R-:W-:Y:S01]  /*4840*/  LEA R55, R180, UR6, 0x7 ;  /* 0x00000006b4377c11 */ /* 0x004fe2000f8e38ff */
[----:B------:R-:W-:Y:S01]  /*4850*/  VIADD R51, R185, 0x400 ;  /* 0x00000400b9337836 */ /* 0x000fe20000000000 */
[C---:B------:R-:W-:Y:S01]  /*4860*/  IADD3 R50, P2, PT, R46.reuse, R185, RZ ;  /* 0x000000b92e327210 */ /* 0x040fe20007f5e0ff */
[----:B------:R-:W-:Y:S01]  /*4870*/  @!P0 STS.128 [R173], RZ ;  /* 0x000000ffad008388 */ /* 0x000fe20000000c00 */
[C---:B------:R-:W-:Y:S02]  /*4880*/  IADD3 R54, P4, PT, R46.reuse, R55, RZ ;  /* 0x000000372e367210 */ /* 0x040fe40007f9e0ff */
[----:B------:R-:W-:Y:S01]  /*4890*/  IADD3 R46, P3, PT, R46, R51, RZ ;  /* 0x000000332e2e7210 */ /* 0x000fe20007f7e0ff */
[--C-:B------:R-:W-:Y:S01]  /*48a0*/  IMAD.X R51, RZ, RZ, R47.reuse, P2 ;  /* 0x000000ffff337224 */ /* 0x100fe200010e062f */
[----:B------:R-:W-:Y:S01]  /*48b0*/  @!PT LDS RZ, [RZ] ;  /* 0x00000000fffff984 */ /* 0x000fe20000000800 */
[----:B------:R-:W-:Y:S01]  /*48c0*/  @!PT LDS RZ, [RZ] ;  /* 0x00000000fffff984 */ /* 0x000fe20000000800 */
[----:B------:R-:W-:Y:S01]  /*48d0*/  @!PT LDS RZ, [RZ] ;  /* 0x00000000fffff984 */ /* 0x000fe20000000800 */
[----:B------:R-:W-:Y:S01]  /*48e0*/  @P0 LDGSTS.E.BYPASS.128 [R173], desc[UR12][R44.64] ;  /* 0x000000002cad0fae */ /* 0x000fe2000b98180c */
[----:B------:R-:W-:Y:S01]  /*48f0*/  IMAD.X R55, RZ, RZ, R47, P4 ;  /* 0x000000ffff377224 */ /* 0x000fe200020e062f */
[----:B------:R-:W-:-:S02]  /*4900*/  IADD3.X R47, PT, PT, RZ, R47, RZ, P3, !PT ;  /* 0x0000002fff2f7210 */ /* 0x000fc40001ffe4ff */
[----:B------:R-:W-:Y:S04]  /*4910*/  LDGSTS.E.BYPASS.128 [R172], desc[UR12][R50.64] ;  /* 0x0000000032ac7fae */ /* 0x000fe8000b98180c */
[----:B------:R2:W-:Y:S04]  /*4920*/  LDGSTS.E.BYPASS.128 [R171], desc[UR12][R46.64] ;  /* 0x000000002eab7fae */ /* 0x0005e8000b98180c */
[----:B------:R-:W0:Y:S04]  /*4930*/  LDGDEPBAR ;  /* 0x00000000000079af */ /* 0x000e280000000000 */
[----:B------:R-:W-:Y:S04]  /*4940*/  @P1 STS.128 [R167], RZ ;  /* 0x000000ffa7001388 */ /* 0x000fe80000000c00 */
[----:B------:R-:W-:Y:S01]  /*4950*/  @!PT LDS RZ, [RZ] ;  /* 0x00000000fffff984 */ /* 0x000fe20000000800 */
[----:B------:R-:W-:Y:S01]  /*4960*/  @!PT LDS RZ, [RZ] ;  /* 0x00000000fffff984 */ /* 0x000fe20000000800 */
[----:B------:R-:W-:Y:S01]  /*4970*/  @!PT LDS RZ, [RZ] ;  /* 0x00000000fffff984 */ /* 0x000fe20000000800 */
[----:B------:R3:W-:Y:S04]  /*4980*/  @!P1 LDGSTS.E.BYPASS.128 [R167], desc[UR12][R48.64+0x40] ;  /* 0x0000004030a79fae */ /* 0x0007e8000b98180c */
[----:B------:R-:W-:Y:S04]  /*4990*/  @!P0 STS.128 [R166], RZ ;  /* 0x000000ffa6008388 */ /* 0x000fe80000000c00 */
[----:B------:R-:W-:Y:S01]  /*49a0*/  @!PT LDS RZ, [RZ] ;  /* 0x00000000fffff984 */ /* 0x000fe20000000800 */
[----:B------:R-:W-:Y:S01]  /*49b0*/  @!PT LDS RZ, [RZ] ;  /* 0x00000000fffff984 */ /* 0x000fe20000000800 */
[----:B------:R-:W-:Y:S01]  /*49c0*/  @!PT LDS RZ, [RZ] ;  /* 0x00000000fffff984 */ /* 0x000fe20000000800 */
[----:B------:R4:W-:Y:S04]  /*49d0*/  @P0 LDGSTS.E.BYPASS.128 [R166], desc[UR12][R52.64+0x40] ;  /* 0x0000004034a60fae */ /* 0x0009e8000b98180c */
[----:B------:R5:W-:Y:S04]  /*49e0*/  LDGSTS.E.BYPASS.128 [R165], desc[UR12][R50.64+0x40] ;  /* 0x0000004032a57fae */ /* 0x000be8000b98180c */
[----:B------:R1:W-:Y:S04]  /*49f0*/  LDGSTS.E.BYPASS.128 [R164], desc[UR12][R54.64+0x40] ;  /* 0x0000004036a47fae */ /* 0x0003e8000b98180c */
[----:B------:R-:W0:Y:S04]  /*4a00*/  LDGDEPBAR ;  /* 0x00000000000079af */ /* 0x000e280000000000 */
[----:B------:R-:W-:Y:S04]  /*4a10*/  STS.128 [R163], RZ ;  /* 0x000000ffa3007388 */ /* 0x000fe80000000c00 */
[----:B------:R-:W-:Y:S04]  /*4a20*/  STS.128 [R162], RZ ;  /* 0x000000ffa2007388 */ /* 0x000fe80000000c00 */
[----:B------:R-:W-:Y:S04]  /*4a30*/  STS.128 [R161], RZ ;  /* 0x000000ffa1007388 */ /* 0x000fe80000000c00 */
[----:B------:R-:W-:Y:S04]  /*4a40*/  STS.128 [R160], RZ ;  /* 0x000000ffa0007388 */ /* 0x000fe80000000c00 */
[----:B------:R-:W0:Y:S01]  /*4a50*/  LDGDEPBAR ;  /* 0x00000000000079af */ /* 0x000e220000000000 */
[----:B------:R-:W-:-:S04]  /*4a60*/  DEPBAR.LE SB0, 0x2 ;  /* 0x000080800000791a */ /* 0x000fc80000000000 */
[----:B------:R-:W-:Y:S06]  /*4a70*/  BAR.SYNC.DEFER_BLOCKING 0x0 ;  /* 0x0000000000007b1d */ /* 0x000fec0000010000 */
[----:B--2---:R-:W3:Y:S04]  /*4a80*/  LDSM.16.M88.4 R44, [R157] ;  /* 0x000000009d2c783b */ /* 0x004ee80000000200 */
[----:B------:R-:W2:Y:S04]  /*4a90*/  LDSM.16.M88.4 R84, [R130] ;  /* 0x000000008254783b */ /* 0x000ea80000000200 */
[----:B------:R-:W1:Y:S04]  /*4aa0*/  LDSM.16.M88.4 R56, [R110] ;  /* 0x000000006e38783b */ /* 0x000e680000000200 */
[----:B------:R-:W1:Y:S04]  /*4ab0*/  LDSM.16.M88.4 R104, [R109] ;  /* 0x000000006d68783b */ /* 0x000e680000000200 */
[----:B------:R-:W1:Y:S04]  /*4ac0*/  LDSM.16.M88.4 R112, [R112] ;  /* 0x000000007070783b */ /* 0x000e680000000200 */
[----:B------:R-:W0:Y:S01]  /*4ad0*/  LDGDEPBAR ;  /* 0x00000000000079af */ /* 0x000e220000000000 */
[----:B---3--:R-:W-:Y:S01]  /*4ae0*/  IMAD.MOV.U32 R48, RZ, RZ, R44 ;  /* 0x000000ffff307224 */ /* 0x008fe200078e002c */
[----:B----4-:R-:W-:Y:S01]  /*4af0*/  MOV R53, R46 ;  /* 0x0000002e00357202 */ /* 0x010fe20000000f00 */
[----:B------:R-:W-:-:S02]  /*4b00*/  IMAD.MOV.U32 R49, RZ, RZ, R46 ;  /* 0x000000ffff317224 */ /* 0x000fc400078e002e */
[----:B-----5:R-:W-:Y:S02]  /*4b10*/  IMAD.MOV.U32 R50, RZ, RZ, R45 ;  /* 0x000000ffff327224 */ /* 0x020fe400078e002d */
[----:B------:R-:W-:Y:S02]  /*4b20*/  IMAD.MOV.U32 R51, RZ, RZ, R47 ;  /* 0x000000ffff337224 */ /* 0x000fe400078e002f */
[----:B------:R-:W-:Y:S01]  /*4b30*/  IMAD.MOV.U32 R52, RZ, RZ, R44 ;  /* 0x000000ffff347224 */ /* 0x000fe200078e002c */
[----:B--2---:R-:W-:Y:S01]  /*4b40*/  IMMA.16832.S8.S8 R72, R84.ROW, R48.COL, RZ ;  /* 0x0000003054487237 */ /* 0x004fe20000405cff */
[----:B-1----:R-:W-:Y:S01]  /*4b50*/  MOV R48, R56 ;  /* 0x0000003800307202 */ /* 0x002fe20000000f00 */
[----:B------:R-:W-:Y:S02]  /*4b60*/  IMAD.MOV.U32 R49, RZ, RZ, R58 ;  /* 0x000000ffff317224 */ /* 0x000fe400078e003a */
[----:B------:R-:W-:Y:S02]  /*4b70*/  IMAD.MOV.U32 R54, RZ, RZ, R45 ;  /* 0x000000ffff367224 */ /* 0x000fe400078e002d */
[----:B------:R-:W-:-:S02]  /*4b80*/  IMAD.MOV.U32 R55, RZ, RZ, R47 ;  /* 0x000000ffff377224 */ /* 0x000fc400078e002f */
[C---:B------:R-:W-:Y:S01]  /*4b90*/  IMMA.16832.S8.S8 R76, R84.reuse.ROW, R50.COL, RZ ;  /* 0x00000032544c7237 */ /* 0x040fe20000405cff */
[----:B------:R-:W-:Y:S02]  /*4ba0*/  IMAD.MOV.U32 R50, RZ, RZ, R57 ;  /* 0x000000ffff327224 */ /* 0x000fe400078e0039 */
[----:B------:R-:W-:Y:S02]  /*4bb0*/  IMAD.MOV.U32 R51, RZ, RZ, R59 ;  /* 0x000000ffff337224 */ /* 0x000fe400078e003b */
[----:B------:R-:W-:Y:S02]  /*4bc0*/  IMAD.MOV.U32 R60, RZ, RZ, R56 ;  /* 0x000000ffff3c7224 */ /* 0x000fe400078e0038 */
[----:B------:R-:W-:Y:S01]  /*4bd0*/  IMAD.MOV.U32 R61, RZ, RZ, R58 ;  /* 0x000000ffff3d7224 */ /* 0x000fe200078e003a */
[----:B------:R-:W-:Y:S01]  /*4be0*/  IMMA.16832.S8.S8 R80, R84.ROW, R48.COL, RZ ;  /* 0x0000003054507237 */ /* 0x000fe20000405cff */
[----:B------:R-:W-:Y:S02]  /*4bf0*/  IMAD.MOV.U32 R64, RZ, RZ, R56 ;  /* 0x000000ffff407224 */ /* 0x000fe400078e0038 */
[----:B------:R-:W-:-:S05]  /*4c00*/  IMAD.MOV.U32 R65, RZ, RZ, R58 ;  /* 0x000000ffff417224 */ /* 0x000fca00078e003a */
[----:B------:R-:W-:Y:S01]  /*4c10*/  IMMA.16832.S8.S8 R84, R84.ROW, R50.COL, RZ ;  /* 0x0000003254547237 */ /* 0x000fe20000405cff */
[----:B------:R-:W1:Y:S07]  /*4c20*/  LDSM.16.M88.4 R48, [R108] ;  /* 0x000000006c30783b */ /* 0x000e6e0000000200 */
[----:B------:R-:W-:Y:S01]  /*4c30*/  IMMA.16832.S8.S8 R92, R104.ROW, R52.COL, RZ ;  /* 0x00000034685c7237 */ /* 0x000fe20000405cff */
[----:B------:R-:W-:Y:S02]  /*4c40*/  IMAD.MOV.U32 R52, RZ, RZ, R56 ;  /* 0x000000ffff347224 */ /* 0x000fe400078e0038 */
[----:B------:R-:W-:-:S02]  /*4c50*/  IMAD.MOV.U32 R53, RZ, RZ, R58 ;  /* 0x000000ffff357224 */ /* 0x000fc400078e003a */
[----:B------:R-:W-:-:S03]  /*4c60*/  IMAD.MOV.U32 R58, RZ, RZ, R57 ;  /* 0x000000ffff3a7224 */ /* 0x000fc600078e0039 */
[----:B------:R-:W-:Y:S01]  /*4c70*/  IMMA.16832.S8.S8 R96, R104.ROW, R54.COL, RZ ;  /* 0x0000003668607237 */ /* 0x000fe20000405cff */
[----:B------:R-:W-:Y:S01]  /*4c80*/  MOV R54, R57 ;  /* 0x0000003900367202 */ /* 0x000fe20000000f00 */
[----:B------:R-:W-:-:S06]  /*4c90*/  IMAD.MOV.U32 R55, RZ, RZ, R59 ;  /* 0x000000ffff377224 */ /* 0x000fcc00078e003b */
[----:B------:R-:W-:Y:S01]  /*4ca0*/  IMMA.16832.S8.S8 R100, R104.ROW, R52.COL, RZ ;  /* 0x0000003468647237 */ /* 0x000fe20000405cff */
[----:B------:R-:W-:Y:S02]  /*4cb0*/  IMAD.MOV.U32 R52, RZ, RZ, R44 ;  /* 0x000000ffff347224 */ /* 0x000fe400078e002c */
[----:B------:R-:W-:-:S05]  /*4cc0*/  IMAD.MOV.U32 R53, RZ, RZ, R46 ;  /* 0x000000ffff357224 */ /* 0x000fca00078e002e */
[----:B------:R-:W-:Y:S01]  /*4cd0*/  IMMA.16832.S8.S8 R104, R104.ROW, R54.COL, RZ ;  /* 0x0000003668687237 */ /* 0x000fe20000405cff */
[----:B------:R-:W-:Y:S01]  /*4ce0*/  IMAD.MOV.U32 R54, RZ, RZ, R45 ;  /* 0x000000ffff367224 */ /* 0x000fe200078e002d */
[----:B------:R-:W-:-:S06]  /*4cf0*/  MOV R55, R47 ;  /* 0x0000002f00377202 */ /* 0x000fcc0000000f00 */
[----:B------:R-:W-:Y:S08]  /*4d00*/  IMMA.16832.S8.S8 R64, R112.ROW, R64.COL, RZ ;  /* 0x0000004070407237 */ /* 0x000ff00000405cff */
[----:B-1----:R-:W-:Y:S01]  /*4d10*/  IMMA.16832.S8.S8 R108, R48.ROW, R52.COL, RZ ;  /* 0x00000034306c7237 */ /* 0x002fe20000405cff */
[----:B------:R-:W-:-:S04]  /*4d20*/  LOP3.LUT R52, R116, R117, RZ, 0x3c, !PT ;  /* 0x0000007574347212 */ /* 0x000fc800078e3cff */
[----:B------:R-:W-:-:S03]  /*4d30*/  LEA R52, R52, UR9, 0x4 ;  /* 0x0000000934347c11 */ /* 0x000fc6000f8e20ff */
[C---:B------:R-:W-:Y:S01]  /*4d40*/  IMMA.16832.S8.S8 R120, R48.reuse.ROW, R60.COL, RZ ;  /* 0x0000003c30787237 */ /* 0x040fe20000405cff */
[----:B------:R-:W-:Y:S01]  /*4d50*/  IMAD.MOV.U32 R60, RZ, RZ, R45 ;  /* 0x000000ffff3c7224 */ /* 0x000fe200078e002d */
[----:B------:R-:W-:Y:S01]  /*4d60*/  MOV R61, R47 ;  /* 0x0000002f003d7202 */ /* 0x000fe20000000f00 */
[--C-:B------:R-:W-:Y:S02]  /*4d70*/  IMAD.IADD R131, R131, 0x1, R52.reuse ;  /* 0x0000000183837824 */ /* 0x100fe400078e0234 */
[----:B------:R-:W-:Y:S02]  /*4d80*/  IMAD.IADD R129, R129, 0x1, R52 ;  /* 0x0000000181817824 */ /* 0x000fe400078e0234 */
[----:B------:R-:W-:Y:S01]  /*4d90*/  IMAD.MOV.U32 R52, RZ, RZ, R44 ;  /* 0x000000ffff347224 */ /* 0x000fe200078e002c */
[----:B------:R-:W1:Y:S01]  /*4da0*/  LDSM.16.M88.4 R68, [R131] ;  /* 0x000000008344783b */ /* 0x000e620000000200 */
[----:B------:R-:W-:Y:S01]  /*4db0*/  IMMA.16832.S8.S8 R116, R48.ROW, R54.COL, RZ ;  /* 0x0000003630747237 */ /* 0x000fe20000405cff */
[----:B------:R-:W-:Y:S01]  /*4dc0*/  MOV R54, R57 ;  /* 0x0000003900367202 */ /* 0x000fe20000000f00 */
[----:B------:R-:W-:Y:S01]  /*4dd0*/  IMAD.MOV.U32 R55, RZ, RZ, R59 ;  /* 0x000000ffff377224 */ /* 0x000fe200078e003b */
[----:B------:R-:W2:Y:S04]  /*4de0*/  LDSM.16.M88.4 R88, [R129] ;  /* 0x000000008158783b */ /* 0x000ea80000000200 */
[----:B------:R-:W3:Y:S01]  /*4df0*/  LDSM.16.M88.4 R44, [R131+0x400] ;  /* 0x00040000832c783b */ /* 0x000ee20000000200 */
[----:B------:R-:W-:Y:S08]  /*4e00*/  IMMA.16832.S8.S8 R60, R112.ROW, R60.COL, RZ ;  /* 0x0000003c703c7237 */ /* 0x000ff00000405cff */
[----:B------:R-:W-:Y:S08]  /*4e10*/  IMMA.16832.S8.S8 R48, R48.ROW, R54.COL, RZ ;  /* 0x0000003630307237 */ /* 0x000ff00000405cff */
[C---:B------:R-:W-:Y:S08]  /*4e20*/  IMMA.16832.S8.S8 R52, R112.reuse.ROW, R52.COL, RZ ;  /* 0x0000003470347237 */ /* 0x040ff00000405cff */
[----:B------:R-:W-:Y:S01]  /*4e30*/  IMMA.16832.S8.S8 R112, R112.ROW, R58.COL, RZ ;  /* 0x0000003a70707237 */ /* 0x000fe20000405cff */
[----:B------:R-:W4:Y:S01]  /*4e40*/  LDSM.16.M88.4 R56, [R129+0x400] ;  /* 0x000400008138783b */ /* 0x000f220000000200 */
[----:B-1----:R-:W-:Y:S01]  /*4e50*/  IMAD.MOV.U32 R124, RZ, RZ, R68 ;  /* 0x000000ffff7c7224 */ /* 0x002fe200078e0044 */
[----:B------:R-:W-:-:S07]  /*4e60*/  MOV R125, R70 ;  /* 0x00000046007d7202 */ /* 0x000fce0000000f00 */
[----:B--2---:R-:W-:Y:S01]  /*4e70*/  IMMA.16832.S8.S8 R72, R88.ROW, R124.COL, R72 ;  /* 0x0000007c58487237 */ /* 0x004fe20000405c48 */
[----:B------:R-:W-:Y:S02]  /*4e80*/  IMAD.MOV.U32 R124, RZ, RZ, R69 ;  /* 0x000000ffff7c7224 */ /* 0x000fe400078e0045 */
[----:B------:R-:W-:Y:S02]  /*4e90*/  IMAD.MOV.U32 R125, RZ, RZ, R71 ;  /* 0x000000ffff7d7224 */ /* 0x000fe400078e0047 */
[----:B---3--:R-:W-:Y:S02]  /*4ea0*/  IMAD.MOV.U32 R160, RZ, RZ, R45 ;  /* 0x000000ffffa07224 */ /* 0x008fe400078e002d */
[----:B------:R-:W-:-:S03]  /*4eb0*/  IMAD.MOV.U32 R161, RZ, RZ, R47 ;  /* 0x000000ffffa17224 */ /* 0x000fc600078e002f */
[----:B------:R-:W-:Y:S01]  /*4ec0*/  IMMA.16832.S8.S8 R76, R88.ROW, R124.COL, R76 ;  /* 0x0000007c584c7237 */ /* 0x000fe20000405c4c */
[----:B------:R-:W-:Y:S02]  /*4ed0*/  IMAD.MOV.U32 R124, RZ, RZ, R44 ;  /* 0x000000ffff7c7224 */ /* 0x000fe400078e002c */
[----:B------:R-:W-:-:S07]  /*4ee0*/  IMAD.MOV.U32 R125, RZ, RZ, R46 ;  /* 0x000000ffff7d7224 */ /* 0x000fce00078e002e */
[----:B------:R-:W-:Y:S01]  /*4ef0*/  IMMA.16832.S8.S8 R80, R88.ROW, R124.COL, R80 ;  /* 0x0000007c58507237 */ /* 0x000fe20000405c50 */
[----:B------:R-:W-:Y:S01]  /*4f00*/  MOV R124, R45 ;  /* 0x0000002d007c7202 */ /* 0x000fe20000000f00 */
[----:B------:R-:W-:-:S07]  /*4f10*/  IMAD.MOV.U32 R125, RZ, RZ, R47 ;  /* 0x000000ffff7d7224 */ /* 0x000fce00078e002f */
[----:B------:R-:W-:Y:S01]  /*4f20*/  IMMA.16832.S8.S8 R84, R88.ROW, R124.COL, R84 ;  /* 0x0000007c58547237 */ /* 0x000fe20000405c54 */
[----:B------:R-:W-:Y:S01]  /*4f30*/  IMAD.MOV.U32 R124, RZ, RZ, R68 ;  /* 0x000000ffff7c7224 */ /* 0x000fe200078e0044 */
[----:B------:R-:W1:Y:S01]  /*4f40*/  LDSM.16.M88.4 R88, [R129+0x800] ;  /* 0x000800008158783b */ /* 0x000e620000000200 */
[----:B------:R-:W-:-:S07]  /*4f50*/  IMAD.MOV.U32 R125, RZ, RZ, R70 ;  /* 0x000000ffff7d7224 */ /* 0x000fce00078e0046 */
[----:B----4-:R-:W-:Y:S01]  /*4f60*/  IMMA.16832.S8.S8 R92, R56.ROW, R124.COL, R92 ;  /* 0x0000007c385c7237 */ /* 0x010fe20000405c5c */
[----:B------:R-:W-:Y:S01]  /*4f70*/  IMAD.MOV.U32 R124, RZ, RZ, R69 ;  /* 0x000000ffff7c7224 */ /* 0x000fe200078e0045 */
[----:B------:R-:W-:-:S07]  /*4f80*/  MOV R125, R71 ;  /* 0x00000047007d7202 */ /* 0x000fce0000000f00 */
[----:B------:R-:W-:Y:S01]  /*4f90*/  IMMA.16832.S8.S8 R96, R56.ROW, R124.COL, R96 ;  /* 0x0000007c38607237 */ /* 0x000fe20000405c60 */
[----:B------:R-:W-:Y:S02]  /*4fa0*/  IMAD.MOV.U32 R124, RZ, RZ, R44 ;  /* 0x000000ffff7c7224 */ /* 0x000fe400078e002c */
[----:B------:R-:W-:-:S07]  /*4fb0*/  IMAD.MOV.U32 R125, RZ, RZ, R46 ;  /* 0x000000ffff7d7224 */ /* 0x000fce00078e002e */
[----:B------:R-:W-:Y:S01]  /*4fc0*/  IMMA.16832.S8.S8 R100, R56.ROW, R124.COL, R100 ;  /* 0x0000007c38647237 */ /* 0x000fe20000405c64 */
[----:B------:R-:W-:Y:S02]  /*4fd0*/  IMAD.MOV.U32 R124, RZ, RZ, R45 ;  /* 0x000000ffff7c7224 */ /* 0x000fe400078e002d */
[----:B------:R-:W-:-:S07]  /*4fe0*/  IMAD.MOV.U32 R125, RZ, RZ, R47 ;  /* 0x000000ffff7d7224 */ /* 0x000fce00078e002f */
[----:B------:R-:W-:Y:S01]  /*4ff0*/  IMMA.16832.S8.S8 R104, R56.ROW, R124.COL, R104 ;  /* 0x0000007c38687237 */ /* 0x000fe20000405c68 */
[----:B------:R-:W2:Y:S01]  /*5000*/  LDSM.16.M88.4 R124, [R129+0xc00] ;  /* 0x000c0000817c783b */ /* 0x000ea20000000200 */
[----:B------:R-:W-:-:S04]  /*5010*/  DEPBAR.LE SB0, 0x2 ;  /* 0x000080800000791a */ /* 0x000fc80000000000 */
[----:B------:R-:W-:Y:S01]  /*5020*/  MOV R56, R68 ;  /* 0x0000004400387202 */ /* 0x000fe20000000f00 */
[----:B------:R-:W-:Y:S01]  /*5030*/  IMAD.MOV.U32 R57, RZ, RZ, R70 ;  /* 0x000000ffff397224 */ /* 0x000fe200078e0046 */
[----:B------:R-:W-:Y:S01]  /*5040*/  BAR.SYNC.DEFER_BLOCKING 0x0 ;  /* 0x0000000000007b1d */ /* 0x000fe20000010000 */
[----:B-1----:R-:W-:Y:S01]  /*5050*/  IMMA.16832.S8.S8 R48, R88.ROW, R160.COL, R48 ;  /* 0x000000a058307237 */ /* 0x002fe20000405c30 */
[----:B------:R-:W-:Y:S02]  /*5060*/  IMAD.MOV.U32 R160, RZ, RZ, R68 ;  /* 0x000000ffffa07224 */ /* 0x000fe400078e0044 */
[----:B------:R-:W-:-:S05]  /*5070*/  IMAD.MOV.U32 R161, RZ, RZ, R70 ;  /* 0x000000ffffa17224 */ /* 0x000fca00078e0046 */
[----:B------:R-:W-:Y:S01]  /*5080*/  IMMA.16832.S8.S8 R108, R88.ROW, R56.COL, R108 ;  /* 0x00000038586c7237 */ /* 0x000fe20000405c6c */
[----:B------:R-:W-:Y:S02]  /*5090*/  IMAD.MOV.U32 R56, RZ, RZ, R69 ;  /* 0x000000ffff387224 */ /* 0x000fe400078e0045 */
[----:B------:R-:W-:-:S07]  /*50a0*/  IMAD.MOV.U32 R57, RZ, RZ, R71 ;  /* 0x000000ffff397224 */ /* 0x000fce00078e0047 */
[C---:B------:R-:W-:Y:S01]  /*50b0*/  IMMA.16832.S8.S8 R116, R88.reuse.ROW, R56.COL, R116 ;  /* 0x0000003858747237 */ /* 0x040fe20000405c74 */
[----:B------:R-:W-:Y:S01]  /*50c0*/  IMAD.MOV.U32 R56, RZ, RZ, R44 ;  /* 0x000000ffff387224 */ /* 0x000fe200078e002c */
[----:B------:R-:W-:Y:S01]  /*50d0*/  MOV R57, R46 ;  /* 0x0000002e00397202 */ /* 0x000fe20000000f00 */
[----:B------:R-:W0:Y:S06]  /*50e0*/  LDGDEPBAR ;  /* 0x00000000000079af */ /* 0x000e2c0000000000 */
[----:B------:R-:W-:Y:S01]  /*50f0*/  IMMA.16832.S8.S8 R120, R88.ROW, R56.COL, R120 ;  /* 0x0000003858787237 */ /* 0x000fe20000405c78 */
[----:B------:R-:W1:Y:S04]  /*5100*/  LDSM.16.M88.4 R56, [R157+0x4000] ;  /* 0x004000009d38783b */ /* 0x000e680000000200 */
[----:B------:R-:W3:Y:S03]  /*5110*/  LDSM.16.M88.4 R88, [R130+0x4000] ;  /* 0x004000008258783b */ /* 0x000ee60000000200 */
[----:B--2---:R-:W-:Y:S01]  /*5120*/  IMMA.16832.S8.S8 R52, R124.ROW, R160.COL, R52 ;  /* 0x000000a07c347237 */ /* 0x004fe20000405c34 */
[----:B------:R-:W-:Y:S01]  /*5130*/  MOV R160, R69 ;  /* 0x0000004500a07202 */ /* 0x000fe20000000f00 */
[----:B------:R-:W-:-:S02]  /*5140*/  IMAD.MOV.U32 R161, RZ, RZ, R71 ;  /* 0x000000ffffa17224 */ /* 0x000fc400078e0047 */
[----:B------:R-:W2:Y:S05]  /*5150*/  LDSM.16.M88.4 R68, [R157+0x4400] ;  /* 0x004400009d44783b */ /* 0x000eaa0000000200 */
[----:B------:R-:W-:Y:S01]  /*5160*/  IMMA.16832.S8.S8 R60, R124.ROW, R160.COL, R60 ;  /* 0x000000a07c3c7237 */ /* 0x000fe20000405c3c */
[----:B------:R-:W-:Y:S02]  /*5170*/  IMAD.MOV.U32 R161, RZ, RZ, R46 ;  /* 0x000000ffffa17224 */ /* 0x000fe400078e002e */
[----:B------:R-:W-:Y:S02]  /*5180*/  IMAD.MOV.U32 R46, RZ, RZ, R45 ;  /* 0x000000ffff2e7224 */ /* 0x000fe400078e002d */
[----:B------:R-:W-:-:S05]  /*5190*/  IMAD.MOV.U32 R160, RZ, RZ, R44 ;  /* 0x000000ffffa07224 */ /* 0x000fca00078e002c */
[C---:B------:R-:W-:Y:S01]  /*51a0*/  IMMA.16832.S8.S8 R112, R124.reuse.ROW, R46.COL, R112 ;  /* 0x0000002e7c707237 */ /* 0x040fe20000405c70 */
[----:B------:R-:W4:Y:S07]  /*51b0*/  LDSM.16.M88.4 R44, [R130+0x4400] ;  /* 0x00440000822c783b */ /* 0x000f2e0000000200 */
[----:B------:R-:W-:Y:S01]  /*51c0*/  IMMA.16832.S8.S8 R64, R124.ROW, R160.COL, R64 ;  /* 0x000000a07c407237 */ /* 0x000fe20000405c40 */
[----:B-1----:R-:W-:Y:S01]  /*51d0*/  MOV R124, R56 ;  /* 0x00000038007c7202 */ /* 0x002fe20000000f00 */
[----:B------:R-:W-:-:S07]  /*51e0*/  IMAD.MOV.U32 R125, RZ, RZ, R58 ;  /* 0x000000ffff7d7224 */ /* 0x000fce00078e003a */
[----:B---3--:R-:W-:Y:S01]  /*51f0*/  IMMA.16832.S8.S8 R72, R88.ROW, R124.COL, R72 ;  /* 0x0000007c58487237 */ /* 0x008fe20000405c48 */
[----:B------:R-:W-:Y:S02]  /*5200*/  IMAD.MOV.U32 R124, RZ, RZ, R57 ;  /* 0x000000ffff7c7224 */ /* 0x000fe400078e0039 */
[----:B------:R-:W-:Y:S02]  /*5210*/  IMAD.MOV.U32 R125, RZ, RZ, R59 ;  /* 0x000000ffff7d7224 */ /* 0x000fe400078e003b */
[----:B--2---:R-:W-:Y:S02]  /*5220*/  IMAD.MOV.U32 R160, RZ, RZ, R69 ;  /* 0x000000ffffa07224 */ /* 0x004fe400078e0045 */
[----:B------:R-:W-:-:S03]  /*5230*/  IMAD.MOV.U32 R161, RZ, RZ, R71 ;  /* 0x000000ffffa17224 */ /* 0x000fc600078e0047 */
[----:B------:R-:W-:Y:S01]  /*5240*/  IMMA.16832.S8.S8 R76, R88.ROW, R124.COL, R76 ;  /* 0x0000007c584c7237 */ /* 0x000fe20000405c4c */
[----:B------:R-:W-:Y:S01]  /*5250*/  IMAD.MOV.U32 R124, RZ, RZ, R68 ;  /* 0x000000ffff7c7224 */ /* 0x000fe200078e0044 */
[----:B------:R-:W-:-:S07]  /*5260*/  MOV R125, R70 ;  /* 0x00000046007d7202 */ /* 0x000fce0000000f00 */
[----:B------:R-:W-:Y:S01]  /*5270*/  IMMA.16832.S8.S8 R80, R88.ROW, R124.COL, R80 ;  /* 0x0000007c58507237 */ /* 0x000fe20000405c50 */
[----:B------:R-:W-:Y:S02]  /*5280*/  IMAD.MOV.U32 R124, RZ, RZ, R69 ;  /* 0x000000ffff7c7224 */ /* 0x000fe400078e0045 */
[----:B------:R-:W-:-:S07]  /*5290*/  IMAD.MOV.U32 R125, RZ, RZ, R71 ;  /* 0x000000ffff7d7224 */ /* 0x000fce00078e0047 */
[----:B------:R-:W-:Y:S01]  /*52a0*/  IMMA.16832.S8.S8 R84, R88.ROW, R124.COL, R84 ;  /* 0x0000007c58547237 */ /* 0x000fe20000405c54 */
[----:B------:R-:W-:Y:S01]  /*52b0*/  IMAD.MOV.U32 R124, RZ, RZ, R56 ;  /* 0x000000ffff7c7224 */ /* 0x000fe200078e0038 */
[----:B------:R-:W1:Y:S01]  /*52c0*/  LDSM.16.M88.4 R88, [R130+0x4800] ;  /* 0x004800008258783b */ /* 0x000e620000000200 */
[----:B------:R-:W-:-:S07]  /*52d0*/  IMAD.MOV.U32 R125, RZ, RZ, R58 ;  /* 0x000000ffff7d7224 */ /* 0x000fce00078e003a */
[----:B----4-:R-:W-:Y:S01]  /*52e0*/  IMMA.16832.S8.S8 R92, R44.ROW, R124.COL, R92 ;  /* 0x0000007c2c5c7237 */ /* 0x010fe20000405c5c */
[----:B------:R-:W-:Y:S01]  /*52f0*/  MOV R124, R57 ;  /* 0x00000039007c7202 */ /* 0x000fe20000000f00 */
[----:B------:R-:W-:-:S07]  /*5300*/  IMAD.MOV.U32 R125, RZ, RZ, R59 ;  /* 0x000000ffff7d7224 */ /* 0x000fce00078e003b */
[----:B------:R-:W-:Y:S01]  /*5310*/  IMMA.16832.S8.S8 R96, R44.ROW, R124.COL, R96 ;  /* 0x0000007c2c607237 */ /* 0x000fe20000405c60 */
[----:B------:R-:W-:Y:S02]  /*5320*/  IMAD.MOV.U32 R124, RZ, RZ, R68 ;  /* 0x000000ffff7c7224 */ /* 0x000fe400078e0044 */
[----:B------:R-:W-:-:S07]  /*5330*/  IMAD.MOV.U32 R125, RZ, RZ, R70 ;  /* 0x000000ffff7d7224 */ /* 0x000fce00078e0046 */
[----:B------:R-:W-:Y:S01]  /*5340*/  IMMA.16832.S8.S8 R100, R44.ROW, R124.COL, R100 ;  /* 0x0000007c2c647237 */ /* 0x000fe20000405c64 */
[----:B------:R-:W-:Y:S01]  /*5350*/  IMAD.MOV.U32 R124, RZ, RZ, R69 ;  /* 0x000000ffff7c7224 */ /* 0x000fe200078e0045 */
[----:B------:R-:W-:-:S07]  /*5360*/  MOV R125, R71 ;  /* 0x00000047007d7202 */ /* 0x000fce0000000f00 */
[----:B------:R-:W-:Y:S01]  /*5370*/  IMMA.16832.S8.S8 R104, R44.ROW, R124.COL, R104 ;  /* 0x0000007c2c687237 */ /* 0x000fe20000405c68 */
[----:B------:R-:W2:Y:S01]  /*5380*/  LDSM.16.M88.4 R124, [R130+0x4c00] ;  /* 0x004c0000827c783b */ /* 0x000ea20000000200 */
[----:B------:R-:W-:Y:S02]  /*5390*/  IMAD.MOV.U32 R44, RZ, RZ, R56 ;  /* 0x000000ffff2c7224 */ /* 0x000fe400078e0038 */
[----:B------:R-:W-:-:S04]  /*53a0*/  IMAD.MOV.U32 R45, RZ, RZ, R58 ;  /* 0x000000ffff2d7224 */ /* 0x000fc800078e003a */
[----:B-1----:R-:W-:Y:S01]  /*53b0*/  IMMA.16832.S8.S8 R48, R88.ROW, R160.COL, R48 ;  /* 0x000000a058307237 */ /* 0x002fe20000405c30 */
[----:B------:R-:W-:Y:S01]  /*53c0*/  IMAD.MOV.U32 R160, RZ, RZ, R56 ;  /* 0x000000ffffa07224 */ /* 0x000fe200078e0038 */
[----:B------:R-:W-:-:S06]  /*53d0*/  MOV R161, R58 ;  /* 0x0000003a00a17202 */ /* 0x000fcc0000000f00 */
[----:B------:R-:W-:Y:S01]  /*53e0*/  IMMA.16832.S8.S8 R108, R88.ROW, R44.COL, R108 ;  /* 0x0000002c586c7237 */ /* 0x000fe20000405c6c */
[----:B------:R-:W-:Y:S02]  /*53f0*/  IMAD.MOV.U32 R44, RZ, RZ, R57 ;  /* 0x000000ffff2c7224 */ /* 0x000fe400078e0039 */
[----:B------:R-:W-:-:S07]  /*5400*/  IMAD.MOV.U32 R45, RZ, RZ, R59 ;  /* 0x000000ffff2d7224 */ /* 0x000fce00078e003b */
[----:B------:R-:W-:Y:S01]  /*5410*/  IMMA.16832.S8.S8 R116, R88.ROW, R44.COL, R116 ;  /* 0x0000002c58747237 */ /* 0x000fe20000405c74 */
[----:B------:R-:W-:Y:S01]  /*5420*/  MOV R44, R68 ;  /* 0x00000044002c7202 */ /* 0x000fe20000000f00 */
[----:B------:R-:W-:-:S07]  /*5430*/  IMAD.MOV.U32 R45, RZ, RZ, R70 ;  /* 0x000000ffff2d7224 */ /* 0x000fce00078e0046 */
[----:B------:R-:W-:Y:S01]  /*5440*/  IMMA.16832.S8.S8 R120, R88.ROW, R44.COL, R120 ;  /* 0x0000002c58787237 */ /* 0x000fe20000405c78 */
[----:B------:R-:W1:Y:S04]  /*5450*/  LDSM.16.M88.4 R44, [R131+0x4000] ;  /* 0x00400000832c783b */ /* 0x000e680000000200 */
[----:B------:R-:W3:Y:S03]  /*5460*/  LDSM.16.M88.4 R88, [R129+0x4000] ;  /* 0x004000008158783b */ /* 0x000ee60000000200 */
[----:B--2---:R-:W-:Y:S01]  /*5470*/  IMMA.16832.S8.S8 R52, R124.ROW, R160.COL, R52 ;  /* 0x000000a07c347237 */ /* 0x004fe20000405c34 */
[----:B------:R-:W-:Y:S02]  /*5480*/  IMAD.MOV.U32 R160, RZ, RZ, R57 ;  /* 0x000000ffffa07224 */ /* 0x000fe400078e0039 */
[----:B------:R-:W-:-:S02]  /*5490*/  IMAD.MOV.U32 R161, RZ, RZ, R59 ;  /* 0x000000ffffa17224 */ /* 0x000fc400078e003b */
[----:B------:R-:W2:Y:S05]  /*54a0*/  LDSM.16.M88.4 R56, [R131+0x4400] ;  /* 0x004400008338783b */ /* 0x000eaa0000000200 */
[----:B------:R-:W-:Y:S01]  /*54b0*/  IMMA.16832.S8.S8 R60, R124.ROW, R160.COL, R60 ;  /* 0x000000a07c3c7237 */ /* 0x000fe20000405c3c */
[----:B------:R-:W-:Y:S01]  /*54c0*/  IMAD.MOV.U32 R161, RZ, RZ, R70 ;  /* 0x000000ffffa17224 */ /* 0x000fe200078e0046 */
[----:B------:R-:W-:Y:S01]  /*54d0*/  MOV R70, R69 ;  /* 0x0000004500467202 */ /* 0x000fe20000000f00 */
[----:B------:R-:W-:-:S06]  /*54e0*/  IMAD.MOV.U32 R160, RZ, RZ, R68 ;  /* 0x000000ffffa07224 */ /* 0x000fcc00078e0044 */
[C---:B------:R-:W-:Y:S01]  /*54f0*/  IMMA.16832.S8.S8 R68, R124.reuse.ROW, R70.COL, R112 ;  /* 0x000000467c447237 */ /* 0x040fe20000405c70 */
[----:B------:R-:W4:Y:S07]  /*5500*/  LDSM.16.M88.4 R112, [R129+0x4400] ;  /* 0x004400008170783b */ /* 0x000f2e0000000200 */
[----:B------:R-:W-:Y:S01]  /*5510*/  IMMA.16832.S8.S8 R64, R124.ROW, R160.COL, R64 ;  /* 0x000000a07c407237 */ /* 0x000fe20000405c40 */
[----:B-1----:R-:W-:Y:S02]  /*5520*/  IMAD.MOV.U32 R124, RZ, RZ, R44 ;  /* 0x000000ffff7c7224 */ /* 0x002fe400078e002c */
[----:B------:R-:W-:-:S07]  /*5530*/  IMAD.MOV.U32 R125, RZ, RZ, R46 ;  /* 0x000000ffff7d7224 */ /* 0x000fce00078e002e */
[C---:B---3--:R-:W-:Y:S01]  /*5540*/  IMMA.16832.S8.S8 R72, R88.reuse.ROW, R124.COL, R72 ;  /* 0x0000007c58487237 */ /* 0x048fe20000405c48 */
[----:B------:R-:W-:Y:S02]  /*5550*/  IMAD.MOV.U32 R124, RZ, RZ, R45 ;  /* 0x000000ffff7c7224 */ /* 0x000fe400078e002d */
[----:B------:R-:W-:Y:S01]  /*5560*/  IMAD.MOV.U32 R125, RZ, RZ, R47 ;  /* 0x000000ffff7d7224 */ /* 0x000fe200078e002f */
[----:B--2---:R-:W-:Y:S01]  /*5570*/  MOV R160, R57 ;  /* 0x0000003900a07202 */ /* 0x004fe20000000f00 */
[----:B------:R-:W-:Y:S02]  /*5580*/  IMAD.MOV.U32 R126, RZ, RZ, R56 ;  /* 0x000000ffff7e7224 */ /* 0x000fe400078e0038 */
[--C-:B------:R-:W-:Y:S02]  /*5590*/  IMAD.MOV.U32 R127, RZ, RZ, R58.reuse ;  /* 0x000000ffff7f7224 */ /* 0x100fe400078e003a */
[----:B------:R-:W-:Y:S01]  /*55a0*/  IMAD.MOV.U32 R161, RZ, RZ, R59 ;  /* 0x000000ffffa17224 */ /* 0x000fe200078e003b */
[----:B------:R-:W-:Y:S01]  /*55b0*/  IMMA.16832.S8.S8 R76, R88.ROW, R124.COL, R76 ;  /* 0x0000007c584c7237 */ /* 0x000fe20000405c4c */
[----:B------:R-:W-:Y:S01]  /*55c0*/  MOV R124, R56 ;  /* 0x00000038007c7202 */ /* 0x000fe20000000f00 */
[----:B------:R-:W-:-:S07]  /*55d0*/  IMAD.MOV.U32 R125, RZ, RZ, R58 ;  /* 0x000000ffff7d7224 */ /* 0x000fce00078e003a */
[----:B------:R-:W-:Y:S01]  /*55e0*/  IMMA.16832.S8.S8 R80, R88.ROW, R124.COL, R80 ;  /* 0x0000007c58507237 */ /* 0x000fe20000405c50 */
[----:B------:R-:W-:Y:S01]  /*55f0*/  IMAD.MOV.U32 R124, RZ, RZ, R57 ;  /* 0x000000ffff7c7224 */ /* 0x000fe200078e0039 */
[----:B------:R-:W-:Y:S01]  /*5600*/  I2FP.F32.S32 R72, R72 ;  /* 0x0000004800487245 */ /* 0x000fe20000201400 */
[----:B------:R-:W-:Y:S01]  /*5610*/  IMAD.MOV.U32 R125, RZ, RZ, R59 ;  /* 0x000000ffff7d7224 */ /* 0x000fe200078e003b */
[----:B------:R-:W-:-:S06]  /*5620*/  I2FP.F32.S32 R74, R74 ;  /* 0x0000004a004a7245 */ /* 0x000fcc0000201400 */
[----:B------:R-:W-:Y:S01]  /*5630*/  IMMA.16832.S8.S8 R84, R88.ROW, R124.COL, R84 ;  /* 0x0000007c58547237 */ /* 0x000fe20000405c54 */
[----:B------:R-:W1:Y:S01]  /*5640*/  LDSM.16.M88.4 R88, [R129+0x4800] ;  /* 0x004800008158783b */ /* 0x000e620000000200 */
[----:B------:R-:W-:Y:S01]  /*5650*/  IMAD.MOV.U32 R124, RZ, RZ, R44 ;  /* 0x000000ffff7c7224 */ /* 0x000fe200078e002c */
[----:B------:R-:W-:Y:S02]  /*5660*/  MOV R125, R46 ;  /* 0x0000002e007d7202 */ /* 0x000fe40000000f00 */
[----:B------:R-:W-:Y:S02]  /*5670*/  I2FP.F32.S32 R76, R76 ;  /* 0x0000004c004c7245 */ /* 0x000fe40000201400 */
[----:B------:R-:W-:Y:S02]  /*5680*/  I2FP.F32.S32 R78, R78 ;  /* 0x0000004e004e7245 */ /* 0x000fe40000201400 */
[----:B------:R-:W-:Y:S01]  /*5690*/  I2FP.F32.S32 R80, R80 ;  /* 0x0000005000507245 */ /* 0x000fe20000201400 */
[----:B----4-:R-:W-:Y:S01]  /*56a0*/  IMMA.16832.S8.S8 R92, R112.ROW, R124.COL, R92 ;  /* 0x0000007c705c7237 */ /* 0x010fe20000405c5c */
[----:B------:R-:W-:Y:S01]  /*56b0*/  IMAD.MOV.U32 R124, RZ, RZ, R45 ;  /* 0x000000ffff7c7224 */ /* 0x000fe200078e002d */
[----:B------:R-:W-:Y:S01]  /*56c0*/  I2FP.F32.S32 R81, R81 ;  /* 0x0000005100517245 */ /* 0x000fe20000201400 */
[----:B------:R-:W-:Y:S01]  /*56d0*/  IMAD.MOV.U32 R125, RZ, RZ, R47 ;  /* 0x000000ffff7d7224 */ /* 0x000fe200078e002f */
[----:B------:R-:W-:-:S02]  /*56e0*/  I2FP.F32.S32 R82, R82 ;  /* 0x0000005200527245 */ /* 0x000fc40000201400 */
[----:B------:R-:W-:-:S03]  /*56f0*/  I2FP.F32.S32 R83, R83 ;  /* 0x0000005300537245 */ /* 0x000fc60000201400 */
[----:B------:R-:W-:Y:S01]  /*5700*/  I2FP.F32.S32 R84, R84 ;  /* 0x0000005400547245 */ /* 0x000fe20000201400 */
[----:B------:R-:W-:Y:S01]  /*5710*/  IMMA.16832.S8.S8 R96, R112.ROW, R124.COL, R96 ;  /* 0x0000007c70607237 */ /* 0x000fe20000405c60 */
[----:B------:R-:W-:Y:S01]  /*5720*/  IMAD.MOV.U32 R124, RZ, RZ, R56 ;  /* 0x000000ffff7c7224 */ /* 0x000fe200078e0038 */
[----:B------:R-:W-:Y:S01]  /*5730*/  I2FP.F32.S32 R85, R85 ;  /* 0x0000005500557245 */ /* 0x000fe20000201400 */
[----:B------:R-:W-:Y:S01]  /*5740*/  IMAD.MOV.U32 R125, RZ, RZ, R58 ;  /* 0x000000ffff7d7224 */ /* 0x000fe200078e003a */
[----:B------:R-:W-:Y:S02]  /*5750*/  I2FP.F32.S32 R86, R86 ;  /* 0x0000005600567245 */ /* 0x000fe40000201400 */
[----:B------:R-:W-:-:S03]  /*5760*/  I2FP.F32.S32 R87, R87 ;  /* 0x0000005700577245 */ /* 0x000fc60000201400 */
[----:B------:R-:W-:Y:S01]  /*5770*/  I2FP.F32.S32 R92, R92 ;  /* 0x0000005c005c7245 */ /* 0x000fe20000201400 */
[----:B------:R-:W-:Y:S01]  /*5780*/  IMMA.16832.S8.S8 R100, R112.ROW, R124.COL, R100 ;  /* 0x0000007c70647237 */ /* 0x000fe20000405c64 */
[----:B------:R-:W-:Y:S01]  /*5790*/  MOV R124, R57 ;  /* 0x00000039007c7202 */ /* 0x000fe20000000f00 */
[----:B------:R-:W-:Y:S01]  /*57a0*/  IMAD.MOV.U32 R125, RZ, RZ, R59 ;  /* 0x000000ffff7d7224 */ /* 0x000fe200078e003b */
[----:B------:R-:W-:-:S06]  /*57b0*/  I2FP.F32.S32 R94, R94 ;  /* 0x0000005e005e7245 */ /* 0x000fcc0000201400 */
[----:B------:R-:W-:Y:S01]  /*57c0*/  IMMA.16832.S8.S8 R104, R112.ROW, R124.COL, R104 ;  /* 0x0000007c70687237 */ /* 0x000fe20000405c68 */
[----:B------:R-:W-:Y:S01]  /*57d0*/  IMAD.MOV.U32 R112, RZ, RZ, R44 ;  /* 0x000000ffff707224 */ /* 0x000fe200078e002c */
[----:B------:R-:W-:Y:S01]  /*57e0*/  MOV R125, R47 ;  /* 0x0000002f007d7202 */ /* 0x000fe20000000f00 */
[----:B------:R-:W-:Y:S01]  /*57f0*/  IMAD.MOV.U32 R113, RZ, RZ, R46 ;  /* 0x000000ffff717224 */ /* 0x000fe200078e002e */
[----:B------:R-:W-:Y:S01]  /*5800*/  I2FP.F32.S32 R96, R96 ;  /* 0x0000006000607245 */ /* 0x000fe20000201400 */
[----:B------:R-:W-:Y:S01]  /*5810*/  IMAD.MOV.U32 R124, RZ, RZ, R45 ;  /* 0x000000ffff7c7224 */ /* 0x000fe200078e002d */
[----:B------:R-:W-:Y:S02]  /*5820*/  I2FP.F32.S32 R98, R98 ;  /* 0x0000006200627245 */ /* 0x000fe40000201400 */
[----:B-1----:R-:W-:Y:S01]  /*5830*/  IMMA.16832.S8.S8 R120, R88.ROW, R126.COL, R120 ;  /* 0x0000007e58787237 */ /* 0x002fe20000405c78 */
[----:B------:R-:W-:Y:S02]  /*5840*/  I2FP.F32.S32 R99, R99 ;  /* 0x0000006300637245 */ /* 0x000fe40000201400 */
[----:B------:R-:W-:-:S02]  /*5850*/  I2FP.F32.S32 R100, R100 ;  /* 0x0000006400647245 */ /* 0x000fc40000201400 */
[----:B------:R-:W-:Y:S02]  /*5860*/  I2FP.F32.S32 R101, R101 ;  /* 0x0000006500657245 */ /* 0x000fe40000201400 */
[----:B------:R-:W-:Y:S01]  /*5870*/  I2FP.F32.S32 R102, R102 ;  /* 0x0000006600667245 */ /* 0x000fe20000201400 */
[----:B------:R-:W-:Y:S01]  /*5880*/  IMMA.16832.S8.S8 R108, R88.ROW, R112.COL, R108 ;  /* 0x00000070586c7237 */ /* 0x000fe20000405c6c */
[----:B------:R-:W1:Y:S01]  /*5890*/  LDSM.16.M88.4 R112, [R129+0x4c00] ;  /* 0x004c00008170783b */ /* 0x000e620000000200 */
[----:B------:R-:W-:-:S04]  /*58a0*/  DEPBAR.LE SB0, 0x2 ;  /* 0x000080800000791a */ /* 0x000fc80000000000 */
[----:B------:R-:W-:Y:S02]  /*58b0*/  I2FP.F32.S32 R104, R104 ;  /* 0x0000006800687245 */ /* 0x000fe40000201400 */
[C---:B------:R-:W-:Y:S01]  /*58c0*/  IMMA.16832.S8.S8 R116, R88.reuse.ROW, R124.COL, R116 ;  /* 0x0000007c58747237 */ /* 0x040fe20000405c74 */
[----:B------:R-:W-:Y:S02]  /*58d0*/  LEA R125, R155, UR5, 0x6 ;  /* 0x000000059b7d7c11 */ /* 0x000fe4000f8e30ff */
[C---:B------:R-:W-:Y:S01]  /*58e0*/  LEA R124, R154.reuse, UR9, 0x9 ;  /* 0x000000099a7c7c11 */ /* 0x040fe2000f8e48ff */
[----:B------:R-:W-:Y:S01]  /*58f0*/  IMAD R154, R154, 0x100, R155 ;  /* 0x000001009a9a7824 */ /* 0x000fe200078e029b */
[----:B------:R-:W-:Y:S01]  /*5900*/  I2FP.F32.S32 R105, R105 ;  /* 0x0000006900697245 */ /* 0x000fe20000201400 */
[----:B------:R-:W-:Y:S01]  /*5910*/  IMAD R128, R128, 0x10, R125 ;  /* 0x0000001080807824 */ /* 0x000fe200078e027d */
[----:B------:R-:W-:Y:S01]  /*5920*/  BAR.SYNC.DEFER_BLOCKING 0x0 ;  /* 0x0000000000007b1d */ /* 0x000fe20000010000 */
[C---:B------:R-:W-:Y:S01]  /*5930*/  IMAD R124, R153.reuse, 0x10, R124 ;  /* 0x00000010997c7824 */ /* 0x040fe200078e027c */
[----:B------:R-:W-:Y:S01]  /*5940*/  IMMA.16832.S8.S8 R48, R88.ROW, R160.COL, R48 ;  /* 0x000000a058307237 */ /* 0x000fe20000405c30 */
[----:B------:R-:W-:Y:S01]  /*5950*/  IMAD.MOV.U32 R88, RZ, RZ, R44 ;  /* 0x000000ffff587224 */ /* 0x000fe200078e002c */
[----:B------:R-:W-:Y:S01]  /*5960*/  I2FP.F32.S32 R90, R77 ;  /* 0x0000004d005a7245 */ /* 0x000fe20000201400 */
[----:B------:R-:W-:Y:S01]  /*5970*/  IMAD.MOV.U32 R89, RZ, RZ, R46 ;  /* 0x000000ffff597224 */ /* 0x000fe200078e002e */
[----:B------:R-:W-:Y:S01]  /*5980*/  I2FP.F32.S32 R108, R108 ;  /* 0x0000006c006c7245 */ /* 0x000fe20000201400 */
[----:B------:R-:W-:Y:S01]  /*5990*/  IMAD.MOV.U32 R46, RZ, RZ, R45 ;  /* 0x000000ffff2e7224 */ /* 0x000fe200078e002d */
[----:B------:R-:W-:Y:S01]  /*59a0*/  I2FP.F32.S32 R160, R109 ;  /* 0x0000006d00a07245 */ /* 0x000fe20000201400 */
[----:B------:R-:W-:Y:S01]  /*59b0*/  IMAD.SHL.U32 R44, R153, 0x2, RZ ;  /* 0x00000002992c7824 */ /* 0x000fe200078e00ff */
[----:B------:R-:W-:Y:S01]  /*59c0*/  I2FP.F32.S32 R120, R120 ;  /* 0x0000007800787245 */ /* 0x000fe20000201400 */
[----:B------:R-:W-:Y:S01]  /*59d0*/  IMAD R153, R158, UR4, R153 ;  /* 0x000000049e997c24 */ /* 0x000fe2000f8e0299 */
[----:B------:R-:W-:-:S02]  /*59e0*/  I2FP.F32.S32 R121, R121 ;  /* 0x0000007900797245 */ /* 0x000fc40000201400 */
[----:B------:R-:W-:Y:S02]  /*59f0*/  LOP3.LUT R45, R44, 0x6, RZ, 0xc0, !PT ;  /* 0x000000062c2d7812 */ /* 0x000fe400078ec0ff */
[----:B------:R-:W-:Y:S02]  /*5a00*/  I2FP.F32.S32 R110, R110 ;  /* 0x0000006e006e7245 */ /* 0x000fe40000201400 */
[----:B------:R-:W-:Y:S02]  /*5a10*/  LEA R45, R156, R45, 0x7 ;  /* 0x0000002d9c2d7211 */ /* 0x000fe400078e38ff */
[----:B------:R-:W-:Y:S02]  /*5a20*/  I2FP.F32.S32 R156, R97 ;  /* 0x00000061009c7245 */ /* 0x000fe40000201400 */
[----:B------:R-:W-:Y:S01]  /*5a30*/  I2FP.F32.S32 R77, R50 ;  /* 0x00000032004d7245 */ /* 0x000fe20000201400 */
[----:B------:R-:W-:Y:S01]  /*5a40*/  IMAD.U32 R155, R154, 0x20, R45 ;  /* 0x000000209a9b7824 */ /* 0x000fe200078e002d */
[----:B------:R-:W-:Y:S01]  /*5a50*/  LDSM.16.M88.4 R124, [R124+0x10000] ;  /* 0x010000007c7c783b */ /* 0x000fe20000000200 */
[----:B------:R-:W-:Y:S01]  /*5a60*/  I2FP.F32.S32 R164, R117 ;  /* 0x0000007500a47245 */ /* 0x000fe20000201400 */
[----:B-1----:R-:W-:Y:S01]  /*5a70*/  IMMA.16832.S8.S8 R52, R112.ROW, R88.COL, R52 ;  /* 0x0000005870347237 */ /* 0x002fe20000405c34 */
[----:B------:R-:W-:Y:S01]  /*5a80*/  I2FP.F32.S32 R88, R75 ;  /* 0x0000004b00587245 */ /* 0x000fe20000201400 */
[----:B------:R-:W1:Y:S01]  /*5a90*/  LDSM.16.M88.4 R128, [R128] ;  /* 0x000000008080783b */ /* 0x000e620000000200 */
[----:B------:R-:W-:-:S02]  /*5aa0*/  I2FP.F32.S32 R75, R49 ;  /* 0x00000031004b7245 */ /* 0x000fc40000201400 */
[----:B------:R-:W-:Y:S02]  /*5ab0*/  LEA R155, R155, UR9, 0x2 ;  /* 0x000000099b9b7c11 */ /* 0x000fe4000f8e10ff */
[----:B------:R-:W-:Y:S01]  /*5ac0*/  I2FP.F32.S32 R119, R119 ;  /* 0x0000007700777245 */ /* 0x000fe20000201400 */
[----:B------:R-:W-:Y:S01]  /*5ad0*/  IMMA.16832.S8.S8 R60, R112.ROW, R46.COL, R60 ;  /* 0x0000002e703c7237 */ /* 0x000fe20000405c3c */
[----:B------:R-:W-:Y:S01]  /*5ae0*/  MOV R46, R56 ;  /* 0x00000038002e7202 */ /* 0x000fe20000000f00 */
[----:B------:R-:W-:Y:S01]  /*5af0*/  IMAD.MOV.U32 R47, RZ, RZ, R58 ;  /* 0x000000ffff2f7224 */ /* 0x000fe200078e003a */
[----:B------:R-:W-:Y:S01]  /*5b00*/  I2FP.F32.S32 R116, R116 ;  /* 0x0000007400747245 */ /* 0x000fe20000201400 */
[----:B------:R-:W-:Y:S01]  /*5b10*/  IMAD.MOV.U32 R58, RZ, RZ, R57 ;  /* 0x000000ffff3a7224 */ /* 0x000fe200078e0039 */
[----:B------:R-:W-:Y:S02]  /*5b20*/  I2FP.F32.S32 R162, R111 ;  /* 0x0000006f00a27245 */ /* 0x000fe40000201400 */
[----:B------:R-:W-:-:S02]  /*5b30*/  I2FP.F32.S32 R118, R118 ;  /* 0x0000007600767245 */ /* 0x000fc40000201400 */
[C---:B------:R-:W-:Y:S01]  /*5b40*/  IMMA.16832.S8.S8 R64, R112.reuse.ROW, R46.COL, R64 ;  /* 0x0000002e70407237 */ /* 0x040fe20000405c40 */
[----:B------:R-:W-:Y:S02]  /*5b50*/  I2FP.F32.S32 R154, R95 ;  /* 0x0000005f009a7245 */ /* 0x000fe40000201400 */
[----:B------:R-:W-:Y:S02]  /*5b60*/  I2FP.F32.S32 R103, R103 ;  /* 0x0000006700677245 */ /* 0x000fe40000201400 */
[----:B------:R-:W-:Y:S02]  /*5b70*/  I2FP.F32.S32 R106, R106 ;  /* 0x0000006a006a7245 */ /* 0x000fe40000201400 */
[----:B------:R-:W-:Y:S01]  /*5b80*/  I2FP.F32.S32 R158, R107 ;  /* 0x0000006b009e7245 */ /* 0x000fe20000201400 */
[----:B------:R-:W-:Y:S01]  /*5b90*/  IMMA.16832.S8.S8 R68, R112.ROW, R58.COL, R68 ;  /* 0x0000003a70447237 */ /* 0x000fe20000405c44 */
[----:B------:R-:W-:Y:S02]  /*5ba0*/  I2FP.F32.S32 R58, R73 ;  /* 0x00000049003a7245 */ /* 0x000fe40000201400 */
[----:B------:R-:W-:-:S02]  /*5bb0*/  I2FP.F32.S32 R73, R48 ;  /* 0x0000003000497245 */ /* 0x000fc40000201400 */
[----:B------:R-:W-:Y:S02]  /*5bc0*/  I2FP.F32.S32 R112, R79 ;  /* 0x0000004f00707245 */ /* 0x000fe40000201400 */
[----:B------:R-:W-:Y:S02]  /*5bd0*/  I2FP.F32.S32 R79, R51 ;  /* 0x00000033004f7245 */ /* 0x000fe40000201400 */
[----:B------:R-:W-:Y:S02]  /*5be0*/  I2FP.F32.S32 R113, R52 ;  /* 0x0000003400717245 */ /* 0x000fe40000201400 */
[----:B------:R-:W-:Y:S02]  /*5bf0*/  I2FP.F32.S32 R114, R93 ;  /* 0x0000005d00727245 */ /* 0x000fe40000201400 */
[----:B------:R-:W-:Y:S02]  /*5c00*/  I2FP.F32.S32 R115, R53 ;  /* 0x0000003500737245 */ /* 0x000fe40000201400 */
[----:B------:R-:W-:Y:S01]  /*5c10*/  I2FP.F32.S32 R122, R122 ;  /* 0x0000007a007a7245 */ /* 0x000fe20000201400 */
[CC--:B-1----:R-:W-:Y:S01]  /*5c20*/  HMUL2 R46, R124.reuse, R128.reuse ;  /* 0x000000807c2e7232 */ /* 0x0c2fe20000000000 */
[----:B------:R-:W-:Y:S01]  /*5c30*/  I2FP.F32.S32 R123, R123 ;  /* 0x0000007b007b7245 */ /* 0x000fe20000201400 */
[----:B------:R-:W-:Y:S01]  /*5c40*/  HMUL2 R47, R124, R129 ;  /* 0x000000817c2f7232 */ /* 0x000fe20000000000 */
[----:B------:R-:W-:Y:S01]  /*5c50*/  I2FP.F32.S32 R55, R55 ;  /* 0x0000003700377245 */ /* 0x000fe20000201400 */
[----:B------:R-:W-:-:S02]  /*5c60*/  HMUL2 R89, R125, R128 ;  /* 0x000000807d597232 */ /* 0x000fc40000000000 */
[--C-:B------:R-:W-:Y:S02]  /*5c70*/  HADD2.F32 R48, -RZ, R46.reuse.H0_H0 ;  /* 0x2000002eff307230 */ /* 0x100fe40000004100 */
[----:B------:R-:W-:Y:S02]  /*5c80*/  HMUL2 R59, R124, R130 ;  /* 0x000000827c3b7232 */ /* 0x000fe40000000000 */
[----:B------:R-:W-:Y:S02]  /*5c90*/  HADD2.F32 R49, -RZ, R46.H1_H1 ;  /* 0x3000002eff317230 */ /* 0x000fe40000004100 */
[----:B------:R-:W-:Y:S02]  /*5ca0*/  HMUL2 R56, R126, R128 ;  /* 0x000000807e387232 */ /* 0x000fe40000000000 */
[--C-:B------:R-:W-:Y:S02]  /*5cb0*/  HADD2.F32 R51, -RZ, R47.reuse.H0_H0 ;  /* 0x2000002fff337230 */ /* 0x100fe40000004100 */
[----:B------:R-:W-:Y:S01]  /*5cc0*/  FFMA R46, R48, R72, R23 ;  /* 0x00000048302e7223 */ /* 0x000fe20000000017 */
[----:B------:R-:W-:-:S02]  /*5cd0*/  HADD2.F32 R52, -RZ, R47.H1_H1 ;  /* 0x3000002fff347230 */ /* 0x000fc40000004100 */
[----:B------:R-:W-:Y:S01]  /*5ce0*/  FFMA R47, R48, R58, R31 ;  /* 0x0000003a302f7223 */ /* 0x000fe2000000001f */
[----:B------:R-:W-:Y:S01]  /*5cf0*/  FFMA R48, R49, R74, R2 ;  /* 0x0000004a31307223 */ /* 0x000fe20000000002 */
[C---:B------:R-:W-:Y:S01]  /*5d00*/  FFMA R2, R51.reuse, R76, R0 ;  /* 0x0000004c33027223 */ /* 0x040fe20000000000 */
[----:B------:R-:W-:Y:S01]  /*5d10*/  FFMA R3, R51, R90, R3 ;  /* 0x0000005a33037223 */ /* 0x000fe20000000003 */
[----:B------:R-:W-:Y:S02]  /*5d20*/  HADD2.F32 R0, -RZ, R59.H0_H0 ;  /* 0x2000003bff007230 */ /* 0x000fe40000004100 */
[C---:B------:R-:W-:Y:S02]  /*5d30*/  HMUL2 R57, R125.reuse, R130 ;  /* 0x000000827d397232 */ /* 0x040fe40000000000 */
[C---:B------:R-:W-:Y:S01]  /*5d40*/  FFMA R50, R52.reuse, R78, R33 ;  /* 0x0000004e34327223 */ /* 0x040fe20000000021 */
[----:B------:R-:W-:Y:S01]  /*5d50*/  FFMA R51, R52, R112, R13 ;  /* 0x0000007034337223 */ /* 0x000fe2000000000d */
[----:B------:R1:W-:Y:S01]  /*5d60*/  STS.64 [R155+0x20], R2 ;  /* 0x000020029b007388 */ /* 0x0003e20000000a00 */
[----:B------:R-:W-:-:S02]  /*5d70*/  HMUL2 R91, R125, R129 ;  /* 0x000000817d5b7232 */ /* 0x000fc40000000000 */
[C---:B------:R-:W-:Y:S01]  /*5d80*/  FFMA R52, R0.reuse, R80, R41 ;  /* 0x0000005000347223 */ /* 0x040fe20000000029 */
[----:B------:R-:W-:Y:S01]  /*5d90*/  FFMA R53, R0, R81, R40 ;  /* 0x0000005100357223 */ /* 0x000fe20000000028 */
[----:B------:R-:W-:Y:S02]  /*5da0*/  HMUL2 R125, R125, R131 ;  /* 0x000000837d7d7232 */ /* 0x000fe40000000000 */
[----:B------:R-:W-:Y:S02]  /*5db0*/  HADD2.F32 R0, -RZ, R57.H0_H0 ;  /* 0x20000039ff007230 */ /* 0x000fe40000004100 */
[C---:B------:R-:W-:Y:S02]  /*5dc0*/  HMUL2 R45, R126.reuse, R129 ;  /* 0x000000817e2d7232 */ /* 0x040fe40000000000 */
[----:B------:R-:W-:Y:S02]  /*5dd0*/  HADD2.F32 R13, -RZ, R91.H0_H0 ;  /* 0x2000005bff0d7230 */ /* 0x000fe40000004100 */
[C---:B------:R-:W-:Y:S01]  /*5de0*/  HMUL2 R44, R126.reuse, R130 ;  /* 0x000000827e2c7232 */ /* 0x040fe20000000000 */
[----:B------:R-:W-:Y:S01]  /*5df0*/  I2FP.F32.S32 R60, R60 ;  /* 0x0000003c003c7245 */ /* 0x000fe20000201400 */
[----:B------:R-:W-:-:S02]  /*5e00*/  HMUL2 R126, R126, R131 ;  /* 0x000000837e7e7232 */ /* 0x000fc40000000000 */
[C---:B------:R-:W-:Y:S01]  /*5e10*/  FFMA R100, R0.reuse, R100, R21 ;  /* 0x0000006400647223 */ /* 0x040fe20000000015 */
[----:B-1----:R-:W-:Y:S02]  /*5e20*/  HADD2.F32 R3, -RZ, R89.H0_H0 ;  /* 0x20000059ff037230 */ /* 0x002fe40000004100 */
[----:B------:R-:W-:Y:S01]  /*5e30*/  FFMA R101, R0, R101, R20 ;  /* 0x0000006500657223 */ /* 0x000fe20000000014 */
[----:B------:R-:W-:Y:S02]  /*5e40*/  HADD2.F32 R2, -RZ, R125.H0_H0 ;  /* 0x2000007dff027230 */ /* 0x000fe40000004100 */
[----:B------:R-:W-:Y:S02]  /*5e50*/  HMUL2 R128, R127, R128 ;  /* 0x000000807f807232 */ /* 0x000fe40000000000 */
[----:B------:R-:W-:Y:S02]  /*5e60*/  HADD2.F32 R0, -RZ, R126.H0_H0 ;  /* 0x2000007eff007230 */ /* 0x000fe40000004100 */
[C---:B------:R-:W-:Y:S01]  /*5e70*/  FFMA R92, R3.reuse, R92, R30 ;  /* 0x0000005c035c7223 */ /* 0x040fe2000000001e */
[----:B------:R-:W-:Y:S01]  /*5e80*/  FFMA R93, R3, R114, R29 ;  /* 0x00000072035d7223 */ /* 0x000fe2000000001d */
[----:B------:R-:W-:-:S02]  /*5e90*/  HADD2.F32 R3, -RZ, R56.H0_H0 ;  /* 0x20000038ff037230 */ /* 0x000fc40000004100 */
[C---:B------:R-:W-:Y:S01]  /*5ea0*/  FFMA R96, R13.reuse, R96, R28 ;  /* 0x000000600d607223 */ /* 0x040fe2000000001c */
[----:B------:R-:W-:Y:S02]  /*5eb0*/  HADD2.F32 R56, -RZ, R56.H1_H1 ;  /* 0x30000038ff387230 */ /* 0x000fe40000004100 */
[----:B------:R-:W-:Y:S01]  /*5ec0*/  FFMA R97, R13, R156, R25 ;  /* 0x0000009c0d617223 */ /* 0x000fe20000000019 */
[----:B------:R-:W-:Y:S02]  /*5ed0*/  HADD2.F32 R126, -RZ, R126.H1_H1 ;  /* 0x3000007eff7e7230 */ /* 0x000fe40000004100 */
[C---:B------:R-:W-:Y:S01]  /*5ee0*/  FFMA R108, R3.reuse, R108, R12 ;  /* 0x0000006c036c7223 */ /* 0x040fe2000000000c */
[----:B------:R-:W-:Y:S01]  /*5ef0*/  FFMA R109, R3, R160, R11 ;  /* 0x000000a0036d7223 */ /* 0x000fe2000000000b */
[----:B------:R-:W-:Y:S02]  /*5f00*/  HADD2.F32 R3, -RZ, R44.H0_H0 ;  /* 0x2000002cff037230 */ /* 0x000fe40000004100 */
[C---:B------:R-:W-:Y:S01]  /*5f10*/  FFMA R104, R2.reuse, R104, R19 ;  /* 0x0000006802687223 */ /* 0x040fe20000000013 */
[----:B------:R-:W-:Y:S01]  /*5f20*/  FFMA R105, R2, R105, R16 ;  /* 0x0000006902697223 */ /* 0x000fe20000000010 */
[----:B------:R-:W-:-:S02]  /*5f30*/  HADD2.F32 R13, -RZ, R45.H0_H0 ;  /* 0x2000002dff0d7230 */ /* 0x000fc40000004100 */
[C---:B------:R-:W-:Y:S01]  /*5f40*/  FFMA R2, R0.reuse, R73, R133 ;  /* 0x0000004900027223 */ /* 0x040fe20000000085 */
[C---:B------:R-:W-:Y:S01]  /*5f50*/  FFMA R120, R3.reuse, R120, R4 ;  /* 0x0000007803787223 */ /* 0x040fe20000000004 */
[----:B------:R-:W-:Y:S01]  /*5f60*/  FFMA R121, R3, R121, R42 ;  /* 0x0000007903797223 */ /* 0x000fe2000000002a */
[----:B------:R-:W-:Y:S02]  /*5f70*/  HADD2.F32 R45, -RZ, R45.H1_H1 ;  /* 0x3000002dff2d7230 */ /* 0x000fe40000004100 */
[----:B------:R-:W-:Y:S01]  /*5f80*/  FFMA R3, R0, R75, R134 ;  /* 0x0000004b00037223 */ /* 0x000fe20000000086 */
[----:B------:R-:W-:Y:S01]  /*5f90*/  FFMA R110, R56, R110, R5 ;  /* 0x0000006e386e7223 */ /* 0x000fe20000000005 */
[----:B------:R-:W-:Y:S02]  /*5fa0*/  HADD2.F32 R0, -RZ, R128.H0_H0 ;  /* 0x20000080ff007230 */ /* 0x000fe40000004100 */
[----:B------:R-:W-:Y:S02]  /*5fb0*/  HMUL2 R124, R124, R131 ;  /* 0x000000837c7c7232 */ /* 0x000fe40000000000 */
[----:B------:R-:W-:-:S02]  /*5fc0*/  HADD2.F32 R89, -RZ, R89.H1_H1 ;  /* 0x30000059ff597230 */ /* 0x000fc40000004100 */
[C---:B------:R-:W-:Y:S02]  /*5fd0*/  HMUL2 R129, R127.reuse, R129 ;  /* 0x000000817f817232 */ /* 0x040fe40000000000 */
[C---:B------:R-:W-:Y:S01]  /*5fe0*/  FFMA R4, R126.reuse, R77, R135 ;  /* 0x0000004d7e047223 */ /* 0x040fe20000000087 */
[C---:B------:R-:W-:Y:S02]  /*5ff0*/  HMUL2 R130, R127.reuse, R130 ;  /* 0x000000827f827232 */ /* 0x040fe40000000000 */
[----:B------:R-:W-:Y:S01]  /*6000*/  FFMA R5, R126, R79, R136 ;  /* 0x0000004f7e057223 */ /* 0x000fe20000000088 */
[----:B------:R-:W-:Y:S02]  /*6010*/  HMUL2 R127, R127, R131 ;  /* 0x000000837f7f7232 */ /* 0x000fe40000000000 */
[----:B------:R-:W-:Y:S01]  /*6020*/  FFMA R117, R13, R164, R7 ;  /* 0x000000a40d757223 */ /* 0x000fe20000000007 */
[----:B------:R-:W-:Y:S01]  /*6030*/  FFMA R119, R45, R119, R6 ;  /* 0x000000772d777223 */ /* 0x000fe20000000006 */
[----:B------:R-:W-:Y:S01]  /*6040*/  I2FP.F32.S32 R131, R54 ;  /* 0x0000003600837245 */ /* 0x000fe20000201400 */
[C---:B------:R-:W-:Y:S01]  /*6050*/  FFMA R6, R0.reuse, R113, R137 ;  /* 0x0000007100067223 */ /* 0x040fe20000000089 */
[----:B------:R-:W-:Y:S01]  /*6060*/  FFMA R7, R0, R115, R138 ;  /* 0x0000007300077223 */ /* 0x000fe2000000008a */
[----:B------:R-:W-:-:S02]  /*6070*/  HADD2.F32 R54, -RZ, R124.H0_H0 ;  /* 0x2000007cff367230 */ /* 0x000fc40000004100 */
[----:B------:R-:W-:Y:S01]  /*6080*/  FFMA R94, R89, R94, R22 ;  /* 0x0000005e595e7223 */ /* 0x000fe20000000016 */
[----:B------:R-:W-:Y:S01]  /*6090*/  FFMA R116, R13, R116, R10 ;  /* 0x000000740d747223 */ /* 0x000fe2000000000a */
[----:B------:R1:W-:Y:S01]  /*60a0*/  STS.64 [R155+0x4060], R2 ;  /* 0x004060029b007388 */ /* 0x0003e20000000a00 */
[----:B------:R-:W-:Y:S01]  /*60b0*/  HADD2.F32 R0, -RZ, R130.H0_H0 ;  /* 0x20000082ff007230 */ /* 0x000fe20000004100 */
[----:B------:R-:W-:Y:S01]  /*60c0*/  I2FP.F32.S32 R61, R61 ;  /* 0x0000003d003d7245 */ /* 0x000fe20000201400 */
[----:B------:R-:W-:Y:S01]  /*60d0*/  HADD2.F32 R59, -RZ, R59.H1_H1 ;  /* 0x3000003bff3b7230 */ /* 0x000fe20000004100 */
[----:B------:R2:W-:Y:S01]  /*60e0*/  STS.64 [R155+0x5060], R4 ;  /* 0x005060049b007388 */ /* 0x0005e20000000a00 */
[----:B------:R-:W-:Y:S01]  /*60f0*/  I2FP.F32.S32 R62, R62 ;  /* 0x0000003e003e7245 */ /* 0x000fe20000201400 */
[----:B------:R-:W-:Y:S01]  /*6100*/  HADD2.F32 R124, -RZ, R124.H1_H1 ;  /* 0x3000007cff7c7230 */ /* 0x000fe20000004100 */
        /* <DEDUP_REMOVED lines=11> */
[--C-:B------:R-:W-:Y:S01]  /*61c0*/  HADD2.F32 R10, -RZ, R129.reuse.H0_H0 ;  /* 0x20000081ff0a7230 */ /* 0x100fe20000004100 */
[----:B------:R-:W-:Y:S01]  /*61d0*/  I2FP.F32.S32 R69, R69 ;  /* 0x0000004500457245 */ /* 0x000fe20000201400 */
[----:B------:R-:W-:Y:S01]  /*61e0*/  HADD2.F32 R12, -RZ, R129.H1_H1 ;  /* 0x30000081ff0c7230 */ /* 0x000fe20000004100 */
[----:B------:R-:W-:Y:S01]  /*61f0*/  I2FP.F32.S32 R70, R70 ;  /* 0x0000004600467245 */ /* 0x000fe20000201400 */
[----:B------:R-:W-:Y:S01]  /*6200*/  HADD2.F32 R130, -RZ, R130.H1_H1 ;  /* 0x30000082ff827230 */ /* 0x000fe20000004100 */
[----:B------:R-:W-:Y:S01]  /*6210*/  I2FP.F32.S32 R71, R71 ;  /* 0x0000004700477245 */ /* 0x000fe20000201400 */
[----:B-1----:R-:W-:-:S02]  /*6220*/  HADD2.F32 R2, -RZ, R127.H0_H0 ;  /* 0x2000007fff027230 */ /* 0x002fc40000004100 */
[----:B------:R-:W-:Y:S01]  /*6230*/  FFMA R111, R56, R162, R9 ;  /* 0x000000a2386f7223 */ /* 0x000fe20000000009 */
[----:B--2---:R-:W-:Y:S02]  /*6240*/  HADD2.F32 R4, -RZ, R127.H1_H1 ;  /* 0x3000007fff047230 */ /* 0x004fe40000004100 */
[----:B------:R-:W-:Y:S01]  /*6250*/  FFMA R118, R45, R118, R8 ;  /* 0x000000762d767223 */ /* 0x000fe20000000008 */
[----:B------:R-:W-:Y:S01]  /*6260*/  FFMA R49, R49, R88, R35 ;  /* 0x0000005831317223 */ /* 0x000fe20000000023 */
[C---:B------:R-:W-:Y:S01]  /*6270*/  FFMA R32, R59.reuse, R82, R32 ;  /* 0x000000523b207223 */ /* 0x040fe20000000020 */
[----:B------:R-:W-:Y:S01]  /*6280*/  FFMA R33, R59, R83, R38 ;  /* 0x000000533b217223 */ /* 0x000fe20000000026 */
[C---:B------:R-:W-:Y:S01]  /*6290*/  FFMA R84, R54.reuse, R84, R39 ;  /* 0x0000005436547223 */ /* 0x040fe20000000027 */
[----:B------:R-:W-:Y:S01]  /*62a0*/  FFMA R85, R54, R85, R36 ;  /* 0x0000005536557223 */ /* 0x000fe20000000024 */
[C---:B------:R-:W-:Y:S01]  /*62b0*/  FFMA R86, R124.reuse, R86, R37 ;  /* 0x000000567c567223 */ /* 0x040fe20000000025 */
        /* <DEDUP_REMOVED lines=24> */
[----:B------:R-:W-:Y:S01]  /*6440*/  STS.64 [R155], R46 ;  /* 0x0000002e9b007388 */ /* 0x000fe20000000a00 */
[----:B------:R-:W-:Y:S01]  /*6450*/  LEA R20, R153, UR9, 0x8 ;  /* 0x0000000999147c11 */ /* 0x000fe2000f8e40ff */
[----:B------:R-:W-:-:S02]  /*6460*/  IMAD.MOV.U32 R73, RZ, RZ, 0x3d888889 ;  /* 0x3d888889ff497424 */ /* 0x000fc400078e00ff */
[----:B------:R-:W-:Y:S04]  /*6470*/  STS.64 [R155+0x1000], R48 ;  /* 0x001000309b007388 */ /* 0x000fe80000000a00 */
        /* <DEDUP_REMOVED lines=26> */
[----:B------:R1:W-:Y:S01]  /*6620*/  STS.64 [R155+0x7060], R70 ;  /* 0x007060469b007388 */ /* 0x0003e20000000a00 */
[----:B------:R-:W-:Y:S01]  /*6630*/  BAR.SYNC.DEFER_BLOCKING 0x0 ;  /* 0x0000000000007b1d */ /* 0x000fe20000010000 */
[----:B-1----:R-:W-:-:S04]  /*6640*/  IMAD.MOV.U32 R70, RZ, RZ, 0x41700000 ;  /* 0x41700000ff467424 */ /* 0x002fc800078e00ff */
[----:B------:R-:W-:Y:S01]  /*6650*/  FFMA R70, R73, -R70, 1 ;  /* 0x3f80000049467423 */ /* 0x000fe20000000846 */
[----:B------:R-:W1:Y:S04]  /*6660*/  LDS.128 R44, [R20] ;  /* 0x00000000142c7984 */ /* 0x000e680000000c00 */
[----:B------:R-:W2:Y:S04]  /*6670*/  LDS.128 R36, [R20+0x10] ;  /* 0x0000100014247984 */ /* 0x000ea80000000c00 */
[----:B------:R-:W3:Y:S04]  /*6680*/  LDS.128 R40, [R20+0x20] ;  /* 0x0000200014287984 */ /* 0x000ee80000000c00 */
[----:B------:R-:W4:Y:S04]  /*6690*/  LDS.128 R48, [R20+0x30] ;  /* 0x0000300014307984 */ /* 0x000f280000000c00 */
[----:B------:R-:W5:Y:S04]  /*66a0*/  LDS.128 R52, [R20+0x40] ;  /* 0x0000400014347984 */ /* 0x000f680000000c00 */
[----:B------:R-:W5:Y:S04]  /*66b0*/  LDS.128 R56, [R20+0x50] ;  /* 0x0000500014387984 */ /* 0x000f680000000c00 */
[----:B------:R-:W5:Y:S04]  /*66c0*/  LDS.128 R60, [R20+0x60] ;  /* 0x00006000143c7984 */ /* 0x000f680000000c00 */
[----:B------:R-:W5:Y:S04]  /*66d0*/  LDS.128 R64, [R20+0x70] ;  /* 0x0000700014407984 */ /* 0x000f680000000c00 */
[----:B------:R-:W5:Y:S04]  /*66e0*/  LDS.128 R32, [R20+0x80] ;  /* 0x0000800014207984 */ /* 0x000f680000000c00 */
[----:B------:R-:W5:Y:S01]  /*66f0*/  LDS.128 R28, [R20+0x90] ;  /* 0x00009000141c7984 */ /* 0x000f620000000c00 */
[----:B-1----:R-:W-:-:S03]  /*6700*/  FMNMX.NAN R0, |R44|, -INF , !PT ;  /* 0xff8000002c007809 */ /* 0x002fc60007820200 */
[----:B------:R-:W1:Y:S01]  /*6710*/  LDS.128 R16, [R20+0xa0] ;  /* 0x0000a00014107984 */ /* 0x000e620000000c00 */
[----:B------:R-:W-:Y:S02]  /*6720*/  FMNMX.NAN R2, |R44|, +INF , PT ;  /* 0x7f8000002c027809 */ /* 0x000fe40003820200 */
[-C--:B------:R-:W-:Y:S01]  /*6730*/  FSETP.GT.AND P0, PT, R0, |R45|.reuse, PT ;  /* 0x4000002d0000720b */ /* 0x080fe20003f04000 */
[----:B------:R-:W1:Y:S01]  /*6740*/  LDS.128 R8, [R20+0xb0] ;  /* 0x0000b00014087984 */ /* 0x000e620000000c00 */
[-C--:B------:R-:W-:Y:S02]  /*6750*/  FSETP.GEU.AND P1, PT, R2, |R45|.reuse, PT ;  /* 0x4000002d0200720b */ /* 0x080fe40003f2e000 */
[-C--:B------:R-:W-:Y:S01]  /*6760*/  FSEL R3, R0, |R45|.reuse, P0 ;  /* 0x4000002d00037208 */ /* 0x080fe20000000000 */
[----:B------:R-:W-:Y:S01]  /*6770*/  LDS.128 R24, [R20+0xe0] ;  /* 0x0000e00014187984 */ /* 0x000fe20000000c00 */
[----:B------:R-:W-:Y:S02]  /*6780*/  FSEL R5, R2, |R45|, !P1 ;  /* 0x4000002d02057208 */ /* 0x000fe40004800000 */
[----:B------:R-:W-:-:S02]  /*6790*/  FSETP.GT.AND P0, PT, R3, |R46|, PT ;  /* 0x4000002e0300720b */ /* 0x000fc40003f04000 */
[-C--:B------:R-:W-:Y:S02]  /*67a0*/  FSETP.GEU.AND P1, PT, R5, |R46|.reuse, PT ;  /* 0x4000002e0500720b */ /* 0x080fe40003f2e000 */
[-C--:B------:R-:W-:Y:S02]  /*67b0*/  FSEL R0, R3, |R46|.reuse, P0 ;  /* 0x4000002e03007208 */ /* 0x080fe40000000000 */
[----:B------:R-:W-:Y:S02]  /*67c0*/  FSEL R2, R5, |R46|, !P1 ;  /* 0x4000002e05027208 */ /* 0x000fe40004800000 */
[-C--:B------:R-:W-:Y:S02]  /*67d0*/  FSETP.GT.AND P0, PT, R0, |R47|.reuse, PT ;  /* 0x4000002f0000720b */ /* 0x080fe40003f04000 */
[-C--:B------:R-:W-:Y:S02]  /*67e0*/  FSETP.GEU.AND P1, PT, R2, |R47|.reuse, PT ;  /* 0x4000002f0200720b */ /* 0x080fe40003f2e000 */
[----:B------:R-:W-:-:S02]  /*67f0*/  FSEL R3, R0, |R47|, P0 ;  /* 0x4000002f00037208 */ /* 0x000fc40000000000 */
[----:B------:R-:W-:Y:S02]  /*6800*/  FSEL R5, R2, |R47|, !P1 ;  /* 0x4000002f02057208 */ /* 0x000fe40004800000 */
[-C--:B--2---:R-:W-:Y:S02]  /*6810*/  FSETP.GT.AND P0, PT, R3, |R36|.reuse, PT ;  /* 0x400000240300720b */ /* 0x084fe40003f04000 */
[-C--:B------:R-:W-:Y:S02]  /*6820*/  FSETP.GEU.AND P1, PT, R5, |R36|.reuse, PT ;  /* 0x400000240500720b */ /* 0x080fe40003f2e000 */
[-C--:B------:R-:W-:Y:S02]  /*6830*/  FSEL R0, R3, |R36|.reuse, P0 ;  /* 0x4000002403007208 */ /* 0x080fe40000000000 */
        /* <DEDUP_REMOVED lines=9> */
[-C--:B------:R-:W-:Y:S02]  /*68d0*/  FSETP.GT.AND P0, PT, R0, |R39|.reuse, PT ;  /* 0x400000270000720b */ /* 0x080fe40003f04000 */
[-C--:B------:R-:W-:Y:S02]  /*68e0*/  FSETP.GEU.AND P1, PT, R2, |R39|.reuse, PT ;  /* 0x400000270200720b */ /* 0x080fe40003f2e000 */
[-C--:B------:R-:W-:Y:S02]  /*68f0*/  FSEL R3, R0, |R39|.reuse, P0 ;  /* 0x4000002700037208 */ /* 0x080fe40000000000 */
[----:B------:R-:W-:Y:S02]  /*6900*/  FSEL R5, R2, |R39|, !P1 ;  /* 0x4000002702057208 */ /* 0x000fe40004800000 */
[----:B---3--:R-:W-:-:S02]  /*6910*/  FSETP.GT.AND P0, PT, R3, |R40|, PT ;  /* 0x400000280300720b */ /* 0x008fc40003f04000 */
        /* <DEDUP_REMOVED lines=11> */
[----:B------:R-:W-:-:S02]  /*69d0*/  FSETP.GT.AND P0, PT, R0, |R43|, PT ;  /* 0x4000002b0000720b */ /* 0x000fc40003f04000 */
[-C--:B------:R-:W-:Y:S02]  /*69e0*/  FSETP.GEU.AND P1, PT, R2, |R43|.reuse, PT ;  /* 0x4000002b0200720b */ /* 0x080fe40003f2e000 */
[-C--:B------:R-:W-:Y:S02]  /*69f0*/  FSEL R3, R0, |R43|.reuse, P0 ;  /* 0x4000002b00037208 */ /* 0x080fe40000000000 */
[----:B------:R-:W-:Y:S02]  /*6a00*/  FSEL R5, R2, |R43|, !P1 ;  /* 0x4000002b02057208 */ /* 0x000fe40004800000 */
[-C--:B----4-:R-:W-:Y:S02]  /*6a10*/  FSETP.GT.AND P0, PT, R3, |R48|.reuse, PT ;  /* 0x400000300300720b */ /* 0x090fe40003f04000 */
        /* <DEDUP_REMOVED lines=15> */
[-C--:B-----5:R-:W-:Y:S02]  /*6b10*/  FSETP.GT.AND P0, PT, R3, |R52|.reuse, PT ;  /* 0x400000340300720b */ /* 0x0a0fe40003f04000 */
        /* <DEDUP_REMOVED lines=95> */
[-C--:B-1----:R-:W-:Y:S02]  /*7110*/  FSETP.GT.AND P0, PT, R3, |R16|.reuse, PT ;  /* 0x400000100300720b */ /* 0x082fe40003f04000 */
        /* <DEDUP_REMOVED lines=11> */
[----:B------:R-:W1:Y:S01]  /*71d0*/  LDS.128 R4, [R20+0xc0] ;  /* 0x0000c00014047984 */ /* 0x000e620000000c00 */
        /* <DEDUP_REMOVED lines=16> */
[----:B------:R-:W2:Y:S01]  /*72e0*/  LDS.128 R12, [R20+0xd0] ;  /* 0x0000d000140c7984 */ /* 0x000ea20000000c00 */
[----:B------:R-:W-:-:S02]  /*72f0*/  FSETP.GT.AND P0, PT, R0, |R11|, PT ;  /* 0x4000000b0000720b */ /* 0x000fc40003f04000 */
[-C--:B------:R-:W-:Y:S02]  /*7300*/  FSETP.GEU.AND P1, PT, R2, |R11|.reuse, PT ;  /* 0x4000000b0200720b */ /* 0x080fe40003f2e000 */
[-C--:B------:R-:W-:Y:S02]  /*7310*/  FSEL R3, R0, |R11|.reuse, P0 ;  /* 0x4000000b00037208 */ /* 0x080fe40000000000 */
[----:B------:R-:W-:Y:S02]  /*7320*/  FSEL R21, R2, |R11|, !P1 ;  /* 0x4000000b02157208 */ /* 0x000fe40004800000 */
[-C--:B-1----:R-:W-:Y:S02]  /*7330*/  FSETP.GT.AND P0, PT, R3, |R4|.reuse, PT ;  /* 0x400000040300720b */ /* 0x082fe40003f04000 */
        /* <DEDUP_REMOVED lines=63> */
[----:B------:R-:W-:-:S03]  /*7730*/  FSEL R2, R2, |R23|, !P1 ;  /* 0x4000001702027208 */ /* 0x000fc60004800000 */
[----:B------:R-:W1:Y:S04]  /*7740*/  SHFL.BFLY PT, R0, R3, 0x1, 0x1f ;  /* 0x0c201f0003007f89 */ /* 0x000e6800000e0000 */
[----:B------:R-:W2:Y:S01]  /*7750*/  SHFL.BFLY PT, R71, R2, 0x1, 0x1f ;  /* 0x0c201f0002477f89 */ /* 0x000ea200000e0000 */
[CC--:B-1----:R-:W-:Y:S02]  /*7760*/  FSETP.GT.AND P0, PT, R3.reuse, R0.reuse, PT ;  /* 0x000000000300720b */ /* 0x0c2fe40003f04000 */
[CC--:B--2---:R-:W-:Y:S02]  /*7770*/  FSETP.GEU.AND P1, PT, R2.reuse, R71.reuse, PT ;  /* 0x000000470200720b */ /* 0x0c4fe40003f2e000 */
[----:B------:R-:W-:Y:S02]  /*7780*/  FSEL R69, R3, R0, P0 ;  /* 0x0000000003457208 */ /* 0x000fe40000000000 */
[----:B------:R-:W-:Y:S01]  /*7790*/  FSEL R68, R2, R71, !P1 ;  /* 0x0000004702447208 */ /* 0x000fe20004800000 */
[----:B------:R-:W-:Y:S01]  /*77a0*/  FFMA R71, R70, R73, 0.066666670143604278564 ;  /* 0x3d88888946477423 */ /* 0x000fe20000000049 */
[----:B------:R-:W-:-:S02]  /*77b0*/  SHF.R.U32.HI R3, RZ, 0x1, R153 ;  /* 0x00000001ff037819 */ /* 0x000fc40000011699 */
[----:B------:R-:W-:Y:S01]  /*77c0*/  LOP3.LUT R153, R153, 0x1, RZ, 0xc0, !PT ;  /* 0x0000000199997812 */ /* 0x000fe200078ec0ff */
[----:B------:R-:W-:-:S04]  /*77d0*/  FADD R0, R69, -R68 ;  /* 0x8000004445007221 */ /* 0x000fc80000000000 */
[----:B------:R-:W1:Y:S01]  /*77e0*/  FCHK P0, R0, 15 ;  /* 0x4170000000007902 */ /* 0x000e620000000000 */
[----:B------:R-:W-:-:S04]  /*77f0*/  FFMA R69, R0, R71, RZ ;  /* 0x0000004700457223 */ /* 0x000fc800000000ff */
[----:B------:R-:W-:-:S04]  /*7800*/  FFMA R2, R69, -15, R0 ;  /* 0xc170000045027823 */ /* 0x000fc80000000000 */
[----:B------:R-:W-:Y:S01]  /*7810*/  FFMA R2, R71, R2, R69 ;  /* 0x0000000247027223 */ /* 0x000fe20000000045 */
[----:B-1----:R-:W-:Y:S06]  /*7820*/  @!P0 BRA `(.L_x_3) ;  /* 0x00000000000c8947 */ /* 0x002fec0003800000 */
[----:B------:R-:W-:-:S07]  /*7830*/  MOV R74, 0x7850 ;  /* 0x00007850004a7802 */ /* 0x000fce0000000f00 */
[----:B------:R-:W-:Y:S05]  /*7840*/  CALL.REL.NOINC `($__internal_1_$__cuda_sm3x_div_rn_noftz_f32_slowpath) ;  /* 0x0000002000807944 */ /* 0x000fea0003c00000 */
[----:B------:R-:W-:-:S07]  /*7850*/  IMAD.MOV.U32 R2, RZ, RZ, R69 ;  /* 0x000000ffff027224 */ /* 0x000fce00078e0045 */
.L_x_3:
[----:B------:R-:W-:Y:S05]  /*7860*/  BSYNC.RECONVERGENT B1 ;  /* 0x0000000000017941 */ /* 0x000fea0003800200 */
.L_x_2:
[----:B------:R-:W-:Y:S01]  /*7870*/  ISETP.NE.U32.AND P0, PT, R153, 0x1, PT ;  /* 0x000000019900780c */ /* 0x000fe20003f05070 */
[----:B------:R-:W-:Y:S01]  /*7880*/  BSSY.RECONVERGENT B0, `(.L_x_4) ;  /* 0x0000013000007945 */ /* 0x000fe20003800200 */
[----:B------:R-:W-:-:S04]  /*7890*/  IADD3 R0, PT, PT, R2, 0x1800000, RZ ;  /* 0x0180000002007810 */ /* 0x000fc80007ffe0ff */
[----:B------:R-:W-:-:S04]  /*78a0*/  LOP3.LUT R0, R0, 0x7f800000, RZ, 0xc0, !PT ;  /* 0x7f80000000007812 */ /* 0x000fc800078ec0ff */
[----:B------:R-:W-:-:S03]  /*78b0*/  ISETP.GT.U32.AND P1, PT, R0, 0x1ffffff, PT ;  /* 0x01ffffff0000780c */ /* 0x000fc60003f24070 */
[----:B------:R-:W-:Y:S10]  /*78c0*/  @!P0 BRA `(.L_x_5) ;  /* 0x0000000000388947 */ /* 0x000ff40003800000 */
[----:B------:R-:W1:Y:S01]  /*78d0*/  LDCU UR4, c[0x0][0x398] ;  /* 0x00007300ff0477ac */ /* 0x000e620008000800 */
[----:B------:R-:W-:-:S05]  /*78e0*/  VIADD R0, R3, UR17 ;  /* 0x0000001103007c36 */ /* 0x000fca0008000000 */
[----:B-1----:R-:W-:-:S13]  /*78f0*/  ISETP.GE.AND P0, PT, R0, UR4, PT ;  /* 0x0000000400007c0c */ /* 0x002fda000bf06270 */
[----:B------:R-:W-:Y:S05]  /*7900*/  @P0 BRA `(.L_x_5) ;  /* 0x0000000000280947 */ /* 0x000fea0003800000 */
[----:B------:R-:W1:Y:S01]  /*7910*/  LDCU UR4, c[0x0][0x39c] ;  /* 0x00007380ff0477ac */ /* 0x000e620008000800 */
[----:B------:R-:W2:Y:S01]  /*7920*/  LDC.64 R70, c[0x0][0x3d8] ;  /* 0x0000f600ff467b82 */ /* 0x000ea20000000a00 */
[----:B------:R-:W-:Y:S01]  /*7930*/  FADD R75, -R68, -RZ ;  /* 0x800000ff444b7221 */ /* 0x000fe20000000100 */
[----:B-1----:R-:W-:-:S05]  /*7940*/  IMAD R0, R0, UR4, RZ ;  /* 0x0000000400007c24 */ /* 0x002fca000f8e02ff */
[----:B------:R-:W-:-:S04]  /*7950*/  SHF.R.S32.HI R69, RZ, 0x1f, R0 ;  /* 0x0000001fff457819 */ /* 0x000fc80000011400 */
[----:B------:R-:W-:-:S04]  /*7960*/  LEA.HI R69, R69, R0, RZ, 0x7 ;  /* 0x0000000045457211 */ /* 0x000fc800078f38ff */
[----:B------:R-:W-:Y:S02]  /*7970*/  LEA.HI.SX32 R73, R69, UR16, 0x19 ;  /* 0x0000001045497c11 */ /* 0x000fe4000f8fcaff */
[----:B------:R-:W-:-:S03]  /*7980*/  F2FP.F16.F32.PACK_AB R69, R75, R2 ;  /* 0x000000024b45723e */ /* 0x000fc600000000ff */
[----:B--2---:R-:W-:-:S05]  /*7990*/  IMAD.WIDE R70, R73, 0x4, R70 ;  /* 0x0000000449467825 */ /* 0x004fca00078e0246 */
[----:B------:R1:W-:Y:S02]  /*79a0*/  STG.E desc[UR12][R70.64], R69 ;  /* 0x0000004546007986 */ /* 0x0003e4000c10190c */
.L_x_5:
[----:B------:R-:W-:Y:S05]  /*79b0*/  BSYNC.RECONVERGENT B0 ;  /* 0x0000000000007941 */ /* 0x000fea0003800200 */
.L_x_4:
[----:B------:R-:W-:Y:S04]  /*79c0*/  BSSY.RECONVERGENT B0, `(.L_x_6) ;  /* 0x000000a000007945 */ /* 0x000fe80003800200 */
[----:B------:R-:W-:Y:S05]  /*79d0*/  @P1 BRA `(.L_x_7) ;  /* 0x0000000000101947 */ /* 0x000fea0003800000 */
[----:B------:R-:W-:-:S07]  /*79e0*/  MOV R73, 0x7a00 ;  /* 0x00007a0000497802 */ /* 0x000fce0000000f00 */
[----:B-1----:R-:W-:Y:S05]  /*79f0*/  CALL.REL.NOINC `($__internal_0_$__cuda_sm20_rcp_rn_f32_slowpath) ;  /* 0x0000001c00407944 */ /* 0x002fea0003c00000 */
[----:B------:R-:W-:Y:S01]  /*7a00*/  IMAD.MOV.U32 R0, RZ, RZ, R69 ;  /* 0x000000ffff007224 */ /* 0x000fe200078e0045 */
[----:B------:R-:W-:Y:S06]  /*7a10*/  BRA `(.L_x_8) ;  /* 0x0000000000107947 */ /* 0x000fec0003800000 */
.L_x_7:
[----:B-1----:R-:W1:Y:S02]  /*7a20*/  MUFU.RCP R69, R2 ;  /* 0x0000000200457308 */ /* 0x002e640000001000 */
[----:B-1----:R-:W-:-:S04]  /*7a30*/  FFMA R0, R69, R2, -1 ;  /* 0xbf80000045007423 */ /* 0x002fc80000000002 */
[----:B------:R-:W-:-:S04]  /*7a40*/  FADD.FTZ R0, -R0, -RZ ;  /* 0x800000ff00007221 */ /* 0x000fc80000010100 */
[----:B------:R-:W-:-:S07]  /*7a50*/  FFMA R0, R69, R0, R69 ;  /* 0x0000000045007223 */ /* 0x000fce0000000045 */
.L_x_8:
[----:B------:R-:W-:Y:S05]  /*7a60*/  BSYNC.RECONVERGENT B0 ;  /* 0x0000000000007941 */ /* 0x000fea0003800200 */
.L_x_6:
[--C-:B------:R-:W-:Y:S01]  /*7a70*/  FADD R69, R44, -R68.reuse ;  /* 0x800000442c457221 */ /* 0x100fe20000000000 */
[----:B------:R-:W-:Y:S02]  /*7a80*/  IMAD.MOV.U32 R2, RZ, RZ, 0x3f000000 ;  /* 0x3f000000ff027424 */ /* 0x000fe400078e00ff */
[--C-:B------:R-:W-:Y:S01]  /*7a90*/  FADD R45, R45, -R68.reuse ;  /* 0x800000442d2d7221 */ /* 0x100fe20000000000 */
[--C-:B------:R-:W-:Y:S01]  /*7aa0*/  FADD R47, R47, -R68.reuse ;  /* 0x800000442f2f7221 */ /* 0x100fe20000000000 */
[-C--:B------:R-:W-:Y:S01]  /*7ab0*/  FMUL R69, R69, R0.reuse ;  /* 0x0000000045457220 */ /* 0x080fe20000400000 */
[--C-:B------:R-:W-:Y:S01]  /*7ac0*/  FADD R71, R36, -R68.reuse ;  /* 0x8000004424477221 */ /* 0x100fe20000000000 */
[-C--:B------:R-:W-:Y:S01]  /*7ad0*/  FMUL R45, R45, R0.reuse ;  /* 0x000000002d2d7220 */ /* 0x080fe20000400000 */
[-C--:B------:R-:W-:Y:S01]  /*7ae0*/  FMUL R47, R47, R0.reuse ;  /* 0x000000002f2f7220 */ /* 0x080fe20000400000 */
[--C-:B------:R-:W-:Y:S01]  /*7af0*/  FADD R41, R41, -R68.reuse ;  /* 0x8000004429297221 */ /* 0x100fe20000000000 */
[----:B------:R-:W-:Y:S01]  /*7b00*/  LOP3.LUT R44, R2, 0x80000000, R69, 0xb8, !PT ;  /* 0x80000000022c7812 */ /* 0x000fe200078eb845 */
[-C--:B------:R-:W-:Y:S01]  /*7b10*/  FMUL R71, R71, R0.reuse ;  /* 0x0000000047477220 */ /* 0x080fe20000400000 */
[--C-:B------:R-:W-:Y:S01]  /*7b20*/  FADD R43, R43, -R68.reuse ;  /* 0x800000442b2b7221 */ /* 0x100fe20000000000 */
[-C--:B------:R-:W-:Y:S01]  /*7b30*/  FMUL R41, R41, R0.reuse ;  /* 0x0000000029297220 */ /* 0x080fe20000400000 */
[----:B------:R-:W-:Y:S01]  /*7b40*/  FADD R49, R49, -R68 ;  /* 0x8000004431317221 */ /* 0x000fe20000000000 */
[----:B------:R-:W-:Y:S01]  /*7b50*/  FADD.RZ R44, R69, R44 ;  /* 0x0000002c452c7221 */ /* 0x000fe2000000c000 */
[--C-:B------:R-:W-:Y:S01]  /*7b60*/  FADD R69, R46, -R68.reuse ;  /* 0x800000442e457221 */ /* 0x100fe20000000000 */
[C---:B------:R-:W-:Y:S01]  /*7b70*/  LOP3.LUT R46, R2.reuse, 0x80000000, R45, 0xb8, !PT ;  /* 0x80000000022e7812 */ /* 0x040fe200078eb82d */
[-C--:B------:R-:W-:Y:S01]  /*7b80*/  FMUL R43, R43, R0.reuse ;  /* 0x000000002b2b7220 */ /* 0x080fe20000400000 */
[--C-:B------:R-:W-:Y:S01]  /*7b90*/  FADD R51, R51, -R68.reuse ;  /* 0x8000004433337221 */ /* 0x100fe20000000000 */
[-C--:B------:R-:W-:Y:S01]  /*7ba0*/  FMUL R69, R69, R0.reuse ;  /* 0x0000000045457220 */ /* 0x080fe20000400000 */
[----:B------:R-:W-:Y:S01]  /*7bb0*/  FADD R53, R53, -R68 ;  /* 0x8000004435357221 */ /* 0x000fe20000000000 */
[----:B------:R-:W-:Y:S01]  /*7bc0*/  FADD.RZ R45, R45, R46 ;  /* 0x0000002e2d2d7221 */ /* 0x000fe2000000c000 */
[-C--:B------:R-:W-:Y:S01]  /*7bd0*/  FMUL R51, R51, R0.reuse ;  /* 0x0000000033337220 */ /* 0x080fe20000400000 */
[--C-:B------:R-:W-:Y:S01]  /*7be0*/  FADD R73, R37, -R68.reuse ;  /* 0x8000004425497221 */ /* 0x100fe20000000000 */
[C---:B------:R-:W-:Y:S01]  /*7bf0*/  LOP3.LUT R46, R2.reuse, 0x80000000, R69, 0xb8, !PT ;  /* 0x80000000022e7812 */ /* 0x040fe200078eb845 */
[-C--:B------:R-:W-:Y:S01]  /*7c00*/  FMUL R53, R53, R0.reuse ;  /* 0x0000000035357220 */ /* 0x080fe20000400000 */
[--C-:B------:R-:W-:Y:S01]  /*7c10*/  FADD R55, R55, -R68.reuse ;  /* 0x8000004437377221 */ /* 0x100fe20000000000 */
[--C-:B------:R-:W-:Y:S01]  /*7c20*/  FADD R57, R57, -R68.reuse ;  /* 0x8000004439397221 */ /* 0x100fe20000000000 */
[----:B------:R-:W-:Y:S01]  /*7c30*/  FADD R59, R59, -R68 ;  /* 0x800000443b3b7221 */ /* 0x000fe20000000000 */
[----:B------:R-:W-:Y:S01]  /*7c40*/  FADD.RZ R69, R69, R46 ;  /* 0x0000002e45457221 */ /* 0x000fe2000000c000 */
[C---:B------:R-:W-:Y:S01]  /*7c50*/  LOP3.LUT R46, R2.reuse, 0x80000000, R47, 0xb8, !PT ;  /* 0x80000000022e7812 */ /* 0x040fe200078eb82f */
[-C--:B------:R-:W-:Y:S01]  /*7c60*/  FMUL R55, R55, R0.reuse ;  /* 0x0000000037377220 */ /* 0x080fe20000400000 */
[-C--:B------:R-:W-:Y:S01]  /*7c70*/  FMUL R57, R57, R0.reuse ;  /* 0x0000000039397220 */ /* 0x080fe20000400000 */
[----:B------:R1:W-:Y:S01]  /*7c80*/  F2I.TRUNC.NTZ R36, R69 ;  /* 0x0000004500247305 */ /* 0x0003e2000020f100 */
[-C--:B------:R-:W-:Y:S01]  /*7c90*/  FMUL R59, R59, R0.reuse ;  /* 0x000000003b3b7220 */ /* 0x080fe20000400000 */
[----:B------:R-:W-:Y:S01]  /*7ca0*/  FADD.RZ R47, R47, R46 ;  /* 0x0000002e2f2f7221 */ /* 0x000fe2000000c000 */
[----:B------:R-:W-:Y:S01]  /*7cb0*/  LOP3.LUT R46, R2, 0x80000000, R71, 0xb8, !PT ;  /* 0x80000000022e7812 */ /* 0x000fe200078eb847 */
[--C-:B------:R-:W-:Y:S01]  /*7cc0*/  FADD R61, R61, -R68.reuse ;  /* 0x800000443d3d7221 */ /* 0x100fe20000000000 */
[-C--:B------:R-:W-:Y:S01]  /*7cd0*/  FMUL R73, R73, R0.reuse ;  /* 0x0000000049497220 */ /* 0x080fe20000400000 */
[--C-:B------:R-:W-:Y:S01]  /*7ce0*/  FADD R65, R65, -R68.reuse ;  /* 0x8000004441417221 */ /* 0x100fe20000000000 */
[----:B------:R-:W-:Y:S01]  /*7cf0*/  FADD R33, R33, -R68 ;  /* 0x8000004421217221 */ /* 0x000fe20000000000 */
[----:B------:R-:W-:Y:S01]  /*7d00*/  FADD.RZ R46, R71, R46 ;  /* 0x0000002e472e7221 */ /* 0x000fe2000000c000 */
[--C-:B------:R-:W-:Y:S01]  /*7d10*/  FADD R71, R38, -R68.reuse ;  /* 0x8000004426477221 */ /* 0x100fe20000000000 */
[--C-:B-1----:R-:W-:Y:S01]  /*7d20*/  FADD R69, R42, -R68.reuse ;  /* 0x800000442a457221 */ /* 0x102fe20000000000 */
[C---:B------:R-:W-:Y:S01]  /*7d30*/  LOP3.LUT R42, R2.reuse, 0x80000000, R41, 0xb8, !PT ;  /* 0x80000000022a7812 */ /* 0x040fe200078eb829 */
[----:B------:R1:W-:Y:S01]  /*7d40*/  F2I.TRUNC.NTZ R37, R47 ;  /* 0x0000002f00257305 */ /* 0x0003e2000020f100 */
[-C--:B------:R-:W-:Y:S01]  /*7d50*/  FMUL R71, R71, R0.reuse ;  /* 0x0000000047477220 */ /* 0x080fe20000400000 */
[-C--:B------:R-:W-:Y:S01]  /*7d60*/  FMUL R61, R61, R0.reuse ;  /* 0x000000003d3d7220 */ /* 0x080fe20000400000 */
[C---:B------:R-:W-:Y:S01]  /*7d70*/  LOP3.LUT R38, R2.reuse, 0x80000000, R73, 0xb8, !PT ;  /* 0x8000000002267812 */ /* 0x040fe200078eb849 */
[-C--:B------:R-:W-:Y:S01]  /*7d80*/  FMUL R65, R65, R0.reuse ;  /* 0x0000000041417220 */ /* 0x080fe20000400000 */
[-C--:B------:R-:W-:Y:S01]  /*7d90*/  FMUL R33, R33, R0.reuse ;  /* 0x0000000021217220 */ /* 0x080fe20000400000 */
[----:B------:R-:W-:Y:S01]  /*7da0*/  LOP3.LUT R70, R2, 0x80000000, R71, 0xb8, !PT ;  /* 0x8000000002467812 */ /* 0x000fe200078eb847 */
[----:B------:R-:W-:Y:S01]  /*7db0*/  FADD R39, R39, -R68 ;  /* 0x8000004427277221 */ /* 0x000fe20000000000 */
[----:B------:R-:W-:Y:S01]  /*7dc0*/  FADD.RZ R38, R73, R38 ;  /* 0x0000002649267221 */ /* 0x000fe2000000c000 */
[--C-:B-1----:R-:W-:Y:S01]  /*7dd0*/  FADD R47, R40, -R68.reuse ;  /* 0x80000044282f7221 */ /* 0x102fe20000000000 */
[----:B------:R-:W-:Y:S01]  /*7de0*/  FADD R73, R63, -R68 ;  /* 0x800000443f497221 */ /* 0x000fe20000000000 */
[----:B------:R-:W-:Y:S01]  /*7df0*/  FADD.RZ R70, R71, R70 ;  /* 0x0000004647467221 */ /* 0x000fe2000000c000 */
[-C--:B------:R-:W-:Y:S01]  /*7e00*/  FMUL R71, R69, R0.reuse ;  /* 0x0000000045477220 */ /* 0x080fe20000400000 */
[----:B------:R-:W-:Y:S01]  /*7e10*/  FADD.RZ R69, R41, R42 ;  /* 0x0000002a29457221 */ /* 0x000fe2000000c000 */
[--C-:B------:R-:W-:Y:S01]  /*7e20*/  FADD R41, R48, -R68.reuse ;  /* 0x8000004430297221 */ /* 0x100fe20000000000 */
[C---:B------:R-:W-:Y:S01]  /*7e30*/  LOP3.LUT R48, R2.reuse, 0x80000000, R43, 0xb8, !PT ;  /* 0x8000000002307812 */ /* 0x040fe200078eb82b */
[----:B------:R-:W-:Y:S01]  /*7e40*/  F2I.TRUNC.NTZ R40, R70 ;  /* 0x0000004600287305 */ /* 0x000fe2000020f100 */
[C---:B------:R-:W-:Y:S01]  /*7e50*/  LOP3.LUT R42, R2.reuse, 0x80000000, R71, 0xb8, !PT ;  /* 0x80000000022a7812 */ /* 0x040fe200078eb847 */
[-C--:B------:R-:W-:Y:S01]  /*7e60*/  FMUL R73, R73, R0.reuse ;  /* 0x0000000049497220 */ /* 0x080fe20000400000 */
[----:B------:R-:W-:Y:S01]  /*7e70*/  FADD R35, R35, -R68 ;  /* 0x8000004423237221 */ /* 0x000fe20000000000 */
[-C--:B------:R-:W-:Y:S01]  /*7e80*/  FMUL R39, R39, R0.reuse ;  /* 0x0000000027277220 */ /* 0x080fe20000400000 */
[-C--:B------:R-:W-:Y:S01]  /*7e90*/  FMUL R47, R47, R0.reuse ;  /* 0x000000002f2f7220 */ /* 0x080fe20000400000 */
[----:B------:R-:W-:Y:S01]  /*7ea0*/  FADD.RZ R42, R71, R42 ;  /* 0x0000002a472a7221 */ /* 0x000fe2000000c000 */
[-C--:B------:R-:W-:Y:S01]  /*7eb0*/  FMUL R71, R41, R0.reuse ;  /* 0x0000000029477220 */ /* 0x080fe20000400000 */
[----:B------:R-:W-:Y:S01]  /*7ec0*/  FADD.RZ R41, R43, R48 ;  /* 0x000000302b297221 */ /* 0x000fe2000000c000 */
[-C--:B------:R-:W-:Y:S01]  /*7ed0*/  FMUL R43, R49, R0.reuse ;  /* 0x00000000312b7220 */ /* 0x080fe20000400000 */
[-C--:B------:R-:W-:Y:S01]  /*7ee0*/  FMUL R35, R35, R0.reuse ;  /* 0x0000000023237220 */ /* 0x080fe20000400000 */
[C---:B------:R-:W-:Y:S01]  /*7ef0*/  LOP3.LUT R72, R2.reuse, 0x80000000, R39, 0xb8, !PT ;  /* 0x8000000002487812 */ /* 0x040fe200078eb827 */
[--C-:B------:R-:W-:Y:S01]  /*7f00*/  FADD R29, R29, -R68.reuse ;  /* 0x800000441d1d7221 */ /* 0x100fe20000000000 */
[C---:B------:R-:W-:Y:S01]  /*7f10*/  LOP3.LUT R48, R2.reuse, 0x80000000, R71, 0xb8, !PT ;  /* 0x8000000002307812 */ /* 0x040fe200078eb847 */
[--C-:B------:R-:W-:Y:S01]  /*7f20*/  FADD R31, R31, -R68.reuse ;  /* 0x800000441f1f7221 */ /* 0x100fe20000000000 */
[----:B------:R-:W-:Y:S01]  /*7f30*/  FADD R17, R17, -R68 ;  /* 0x8000004411117221 */ /* 0x000fe20000000000 */
[----:B------:R-:W-:Y:S01]  /*7f40*/  FADD.RZ R39, R39, R72 ;  /* 0x0000004827277221 */ /* 0x000fe2000000c000 */
[----:B------:R-:W-:Y:S01]  /*7f50*/  LOP3.LUT R72, R2, 0x80000000, R47, 0xb8, !PT ;  /* 0x8000000002487812 */ /* 0x000fe200078eb82f */
[----:B------:R-:W-:Y:S01]  /*7f60*/  FADD.RZ R48, R71, R48 ;  /* 0x0000003047307221 */ /* 0x000fe2000000c000 */
[----:B------:R-:W-:Y:S01]  /*7f70*/  FADD R71, R50, -R68 ;  /* 0x8000004432477221 */ /* 0x000fe20000000000 */
[C---:B------:R-:W-:Y:S01]  /*7f80*/  LOP3.LUT R50, R2.reuse, 0x80000000, R43, 0xb8, !PT ;  /* 0x8000000002327812 */ /* 0x040fe200078eb82b */
[-C--:B------:R-:W-:Y:S01]  /*7f90*/  FMUL R29, R29, R0.reuse ;  /* 0x000000001d1d7220 */ /* 0x080fe20000400000 */
[----:B------:R1:W2:Y:S01]  /*7fa0*/  F2I.TRUNC.NTZ R49, R48 ;  /* 0x0000003000317305 */ /* 0x0002a2000020f100 */
[-C--:B------:R-:W-:Y:S01]  /*7fb0*/  FMUL R71, R71, R0.reuse ;  /* 0x0000000047477220 */ /* 0x080fe20000400000 */
[----:B------:R-:W-:Y:S01]  /*7fc0*/  FADD.RZ R47, R47, R72 ;  /* 0x000000482f2f7221 */ /* 0x000fe2000000c000 */
[----:B------:R-:W-:Y:S01]  /*7fd0*/  FADD.RZ R43, R43, R50 ;  /* 0x000000322b2b7221 */ /* 0x000fe2000000c000 */
[C---:B------:R-:W-:Y:S01]  /*7fe0*/  LOP3.LUT R72, R2.reuse, 0x80000000, R29, 0xb8, !PT ;  /* 0x8000000002487812 */ /* 0x040fe200078eb81d */
[-C--:B------:R-:W-:Y:S01]  /*7ff0*/  FMUL R31, R31, R0.reuse ;  /* 0x000000001f1f7220 */ /* 0x080fe20000400000 */
[----:B------:R-:W-:Y:S01]  /*8000*/  LOP3.LUT R50, R2, 0x80000000, R71, 0xb8, !PT ;  /* 0x8000000002327812 */ /* 0x000fe200078eb847 */
[-C--:B------:R-:W-:Y:S01]  /*8010*/  FMUL R17, R17, R0.reuse ;  /* 0x0000000011117220 */ /* 0x080fe20000400000 */
[----:B------:R-:W-:Y:S01]  /*8020*/  FADD R9, R9, -R68 ;  /* 0x8000004409097221 */ /* 0x000fe20000000000 */
[----:B------:R-:W-:Y:S01]  /*8030*/  FADD.RZ R29, R29, R72 ;  /* 0x000000481d1d7221 */ /* 0x000fe2000000c000 */
[----:B------:R-:W-:Y:S01]  /*8040*/  FADD R5, R5, -R68 ;  /* 0x8000004405057221 */ /* 0x000fe20000000000 */
[----:B------:R-:W-:Y:S01]  /*8050*/  FADD.RZ R50, R71, R50 ;  /* 0x0000003247327221 */ /* 0x000fe2000000c000 */
[--C-:B------:R-:W-:Y:S01]  /*8060*/  FADD R71, R52, -R68.reuse ;  /* 0x8000004434477221 */ /* 0x100fe20000000000 */
[----:B------:R-:W-:Y:S01]  /*8070*/  LOP3.LUT R52, R2, 0x80000000, R51, 0xb8, !PT ;  /* 0x8000000002347812 */ /* 0x000fe200078eb833 */
[-C--:B------:R-:W-:Y:S01]  /*8080*/  FMUL R9, R9, R0.reuse ;  /* 0x0000000009097220 */ /* 0x080fe20000400000 */
[----:B------:R-:W-:Y:S01]  /*8090*/  FADD R11, R11, -R68 ;  /* 0x800000440b0b7221 */ /* 0x000fe20000000000 */
[-C--:B------:R-:W-:Y:S01]  /*80a0*/  FMUL R71, R71, R0.reuse ;  /* 0x0000000047477220 */ /* 0x080fe20000400000 */
[-C--:B------:R-:W-:Y:S01]  /*80b0*/  FMUL R5, R5, R0.reuse ;  /* 0x0000000005057220 */ /* 0x080fe20000400000 */
[----:B-1----:R-:W-:Y:S01]  /*80c0*/  FADD.RZ R48, R51, R52 ;  /* 0x0000003433307221 */ /* 0x002fe2000000c000 */
[--C-:B------:R-:W-:Y:S01]  /*80d0*/  FADD R51, R54, -R68.reuse ;  /* 0x8000004436337221 */ /* 0x100fe20000000000 */
[C---:B------:R-:W-:Y:S01]  /*80e0*/  LOP3.LUT R54, R2.reuse, 0x80000000, R55, 0xb8, !PT ;  /* 0x8000000002367812 */ /* 0x040fe200078eb837 */
[-C--:B------:R-:W-:Y:S01]  /*80f0*/  FMUL R11, R11, R0.reuse ;  /* 0x000000000b0b7220 */ /* 0x080fe20000400000 */
        /* <DEDUP_REMOVED lines=9> */
[--C-:B------:R-:W-:Y:S01]  /*8190*/  FADD R13, R13, -R68.reuse ;  /* 0x800000440d0d7221 */ /* 0x100fe20000000000 */
[----:B------:R-:W-:Y:S01]  /*81a0*/  FADD R15, R15, -R68 ;  /* 0x800000440f0f7221 */ /* 0x000fe20000000000 */
[----:B------:R-:W-:Y:S01]  /*81b0*/  FADD.RZ R71, R53, R52 ;  /* 0x0000003435477221 */ /* 0x000fe2000000c000 */
[----:B------:R-:W-:Y:S01]  /*81c0*/  LOP3.LUT R52, R2, 0x80000000, R51, 0xb8, !PT ;  /* 0x8000000002347812 */ /* 0x000fe200078eb833 */
[--C-:B------:R-:W-:Y:S01]  /*81d0*/  FADD R25, R25, -R68.reuse ;  /* 0x8000004419197221 */ /* 0x100fe20000000000 */
[--C-:B------:R-:W-:Y:S01]  /*81e0*/  FADD R27, R27, -R68.reuse ;  /* 0x800000441b1b7221 */ /* 0x100fe20000000000 */
[--C-:B------:R-:W-:Y:S01]  /*81f0*/  FADD R21, R21, -R68.reuse ;  /* 0x8000004415157221 */ /* 0x100fe20000000000 */
[----:B------:R-:W-:Y:S01]  /*8200*/  FADD R23, R23, -R68 ;  /* 0x8000004417177221 */ /* 0x000fe20000000000 */
[----:B------:R-:W-:Y:S01]  /*8210*/  FADD.RZ R52, R51, R52 ;  /* 0x0000003433347221 */ /* 0x000fe2000000c000 */
[----:B------:R-:W-:Y:S01]  /*8220*/  FADD R51, R56, -R68 ;  /* 0x8000004438337221 */ /* 0x000fe20000000000 */
[C---:B------:R-:W-:Y:S01]  /*8230*/  LOP3.LUT R56, R2.reuse, 0x80000000, R57, 0xb8, !PT ;  /* 0x8000000002387812 */ /* 0x040fe200078eb839 */
[-C--:B------:R-:W-:Y:S01]  /*8240*/  FMUL R67, R67, R0.reuse ;  /* 0x0000000043437220 */ /* 0x080fe20000400000 */
[-C--:B------:R-:W-:Y:S01]  /*8250*/  FMUL R13, R13, R0.reuse ;  /* 0x000000000d0d7220 */ /* 0x080fe20000400000 */
[-C--:B------:R-:W-:Y:S01]  /*8260*/  FMUL R53, R51, R0.reuse ;  /* 0x0000000033357220 */ /* 0x080fe20000400000 */
[----:B------:R-:W-:Y:S01]  /*8270*/  FADD.RZ R51, R55, R54 ;  /* 0x0000003637337221 */ /* 0x000fe2000000c000 */
[-C--:B------:R-:W-:Y:S01]  /*8280*/  FMUL R15, R15, R0.reuse ;  /* 0x000000000f0f7220 */ /* 0x080fe20000400000 */
[-C--:B------:R-:W-:Y:S01]  /*8290*/  FMUL R25, R25, R0.reuse ;  /* 0x0000000019197220 */ /* 0x080fe20000400000 */
[-C--:B------:R-:W-:Y:S01]  /*82a0*/  FMUL R27, R27, R0.reuse ;  /* 0x000000001b1b7220 */ /* 0x080fe20000400000 */
[----:B------:R-:W-:Y:S01]  /*82b0*/  LOP3.LUT R54, R2, 0x80000000, R53, 0xb8, !PT ;  /* 0x8000000002367812 */ /* 0x000fe200078eb835 */
[-C--:B------:R-:W-:Y:S01]  /*82c0*/  FMUL R21, R21, R0.reuse ;  /* 0x0000000015157220 */ /* 0x080fe20000400000 */
[-C--:B------:R-:W-:Y:S01]  /*82d0*/  FMUL R23, R23, R0.reuse ;  /* 0x0000000017177220 */ /* 0x080fe20000400000 */
[----:B------:R-:W1:Y:S01]  /*82e0*/  LDCU UR4, c[0x0][0x398] ;  /* 0x00007300ff0477ac */ /* 0x000e620008000800 */
[----:B------:R-:W3:Y:S01]  /*82f0*/  F2I.TRUNC.NTZ R46, R46 ;  /* 0x0000002e002e7305 */ /* 0x000ee2000020f100 */
[----:B------:R-:W-:Y:S01]  /*8300*/  FADD.RZ R54, R53, R54 ;  /* 0x0000003635367221 */ /* 0x000fe2000000c000 */
[----:B------:R-:W-:Y:S01]  /*8310*/  FADD R53, R58, -R68 ;  /* 0x800000443a357221 */ /* 0x000fe20000000000 */
[C---:B------:R-:W-:Y:S01]  /*8320*/  LOP3.LUT R58, R2.reuse, 0x80000000, R59, 0xb8, !PT ;  /* 0x80000000023a7812 */ /* 0x040fe200078eb83b */
[----:B--2---:R-:W-:Y:S01]  /*8330*/  IMAD.U32 R49, R49, 0x10000, RZ ;  /* 0x0001000031317824 */ /* 0x004fe200078e00ff */
[C---:B------:R-:W-:Y:S01]  /*8340*/  LOP3.LUT R86, R2.reuse, 0x80000000, R21, 0xb8, !PT ;  /* 0x8000000002567812 */ /* 0x040fe200078eb815 */
[----:B------:R-:W-:Y:S01]  /*8350*/  FMUL R55, R53, R0 ;  /* 0x0000000035377220 */ /* 0x000fe20000400000 */
[----:B------:R-:W-:Y:S01]  /*8360*/  FADD.RZ R53, R57, R56 ;  /* 0x0000003839357221 */ /* 0x000fe2000000c000 */
[----:B------:R-:W2:Y:S01]  /*8370*/  F2I.TRUNC.NTZ R50, R50 ;  /* 0x0000003200327305 */ /* 0x000ea2000020f100 */
[C---:B------:R-:W-:Y:S01]  /*8380*/  LOP3.LUT R84, R2.reuse, 0x80000000, R27, 0xb8, !PT ;  /* 0x8000000002547812 */ /* 0x040fe200078eb81b */
[----:B------:R-:W-:Y:S01]  /*8390*/  FADD.RZ R86, R21, R86 ;  /* 0x0000005615567221 */ /* 0x000fe2000000c000 */
[----:B------:R-:W-:Y:S01]  /*83a0*/  LOP3.LUT R56, R2, 0x80000000, R55, 0xb8, !PT ;  /* 0x8000000002387812 */ /* 0x000fe200078eb837 */
[----:B------:R-:W-:Y:S01]  /*83b0*/  VIADD R21, R3, UR17 ;  /* 0x0000001103157c36 */ /* 0x000fe20008000000 */
[----:B------:R-:W-:Y:S01]  /*83c0*/  SHF.L.U32 R40, R40, 0x18, RZ ;  /* 0x0000001828287819 */ /* 0x000fe200000006ff */
[----:B------:R-:W-:Y:S01]  /*83d0*/  FADD.RZ R84, R27, R84 ;  /* 0x000000541b547221 */ /* 0x000fe2000000c000 */
[----:B---3--:R-:W-:-:S02]  /*83e0*/  IMAD.U32 R46, R46, 0x10000, RZ ;  /* 0x000100002e2e7824 */ /* 0x008fc400078e00ff */
[----:B------:R-:W-:Y:S01]  /*83f0*/  FADD.RZ R56, R55, R56 ;  /* 0x0000003837387221 */ /* 0x000fe2000000c000 */
[----:B------:R-:W-:Y:S01]  /*8400*/  FADD R55, R60, -R68 ;  /* 0x800000443c377221 */ /* 0x000fe20000000000 */
[----:B------:R-:W-:Y:S01]  /*8410*/  LOP3.LUT R60, R2, 0x80000000, R73, 0xb8, !PT ;  /* 0x80000000023c7812 */ /* 0x000fe200078eb849 */
[----:B------:R-:W3:Y:S01]  /*8420*/  F2I.TRUNC.NTZ R52, R52 ;  /* 0x0000003400347305 */ /* 0x000ee2000020f100 */
[----:B-1----:R-:W-:Y:S01]  /*8430*/  ISETP.GE.AND P0, PT, R21, UR4, PT ;  /* 0x0000000415007c0c */ /* 0x002fe2000bf06270 */
[-C--:B------:R-:W-:Y:S01]  /*8440*/  FMUL R57, R55, R0.reuse ;  /* 0x0000000037397220 */ /* 0x080fe20000400000 */
[----:B------:R-:W-:Y:S01]  /*8450*/  FADD.RZ R55, R59, R58 ;  /* 0x0000003a3b377221 */ /* 0x000fe2000000c000 */
[----:B------:R-:W-:Y:S01]  /*8460*/  FADD R59, R62, -R68 ;  /* 0x800000443e3b7221 */ /* 0x000fe20000000000 */
[----:B------:R-:W-:Y:S01]  /*8470*/  IMAD.SHL.U32 R36, R36, 0x100, RZ ;  /* 0x0000010024247824 */ /* 0x000fe200078e00ff */
[----:B------:R-:W-:Y:S01]  /*8480*/  LOP3.LUT R40, R40, 0xf000000, RZ, 0xc0, !PT ;  /* 0x0f00000028287812 */ /* 0x000fe200078ec0ff */
[----:B--2---:R-:W-:Y:S01]  /*8490*/  IMAD.SHL.U32 R50, R50, 0x1000000, RZ ;  /* 0x0100000032327824 */ /* 0x004fe200078e00ff */
[----:B------:R-:W-:Y:S01]  /*84a0*/  LOP3.LUT R58, R2, 0x80000000, R57, 0xb8, !PT ;  /* 0x80000000023a7812 */ /* 0x000fe200078eb839 */
[----:B------:R-:W-:Y:S01]  /*84b0*/  FMUL R59, R59, R0 ;  /* 0x000000003b3b7220 */ /* 0x000fe20000400000 */
[----:B------:R-:W1:Y:S01]  /*84c0*/  F2I.TRUNC.NTZ R54, R54 ;  /* 0x0000003600367305 */ /* 0x000e62000020f100 */
[----:B------:R-:W-:-:S02]  /*84d0*/  LOP3.LUT R36, R36, 0xf00, RZ, 0xc0, !PT ;  /* 0x00000f0024247812 */ /* 0x000fc400078ec0ff */
[----:B------:R-:W-:Y:S01]  /*84e0*/  FADD.RZ R57, R57, R58 ;  /* 0x0000003a39397221 */ /* 0x000fe2000000c000 */
[----:B------:R-:W-:Y:S01]  /*84f0*/  LOP3.LUT R58, R2, 0x80000000, R61, 0xb8, !PT ;  /* 0x80000000023a7812 */ /* 0x000fe200078eb83d */
[----:B---3--:R-:W-:Y:S02]  /*8500*/  IMAD.SHL.U32 R52, R52, 0x100, RZ ;  /* 0x0000010034347824 */ /* 0x008fe400078e00ff */
[----:B------:R-:W-:Y:S01]  /*8510*/  IMAD R37, R37, 0x1000, R36 ;  /* 0x0000100025257824 */ /* 0x000fe200078e0224 */
[----:B------:R2:W3:Y:S01]  /*8520*/  F2I.TRUNC.NTZ R62, R57 ;  /* 0x00000039003e7305 */ /* 0x0004e2000020f100 */
[----:B------:R-:W-:Y:S01]  /*8530*/  FADD.RZ R61, R61, R58 ;  /* 0x0000003a3d3d7221 */ /* 0x000fe2000000c000 */
[----:B------:R-:W-:Y:S02]  /*8540*/  LOP3.LUT R58, R2, 0x80000000, R59, 0xb8, !PT ;  /* 0x80000000023a7812 */ /* 0x000fe400078eb83b */
[----:B------:R-:W-:-:S03]  /*8550*/  LOP3.LUT R52, R52, 0xf00, RZ, 0xc0, !PT ;  /* 0x00000f0034347812 */ /* 0x000fc600078ec0ff */
[----:B------:R-:W-:Y:S01]  /*8560*/  FADD.RZ R58, R59, R58 ;  /* 0x0000003a3b3a7221 */ /* 0x000fe2000000c000 */
[----:B------:R-:W-:Y:S01]  /*8570*/  FADD R59, R64, -R68 ;  /* 0x80000044403b7221 */ /* 0x000fe20000000000 */
[----:B--2---:R-:W-:Y:S01]  /*8580*/  FADD.RZ R57, R73, R60 ;  /* 0x0000003c49397221 */ /* 0x004fe2000000c000 */
[----:B------:R-:W-:Y:S01]  /*8590*/  LOP3.LUT R64, R2, 0x80000000, R65, 0xb8, !PT ;  /* 0x8000000002407812 */ /* 0x000fe200078eb841 */
[----:B------:R-:W2:Y:S01]  /*85a0*/  F2I.TRUNC.NTZ R63, R61 ;  /* 0x0000003d003f7305 */ /* 0x000ea2000020f100 */
[----:B------:R-:W-:Y:S01]  /*85b0*/  FMUL R59, R59, R0 ;  /* 0x000000003b3b7220 */ /* 0x000fe20000400000 */
[----:B-1----:R-:W-:Y:S01]  /*85c0*/  IMAD.U32 R54, R54, 0x10000, RZ ;  /* 0x0001000036367824 */ /* 0x002fe200078e00ff */
[----:B---3--:R-:W-:-:S03]  /*85d0*/  LOP3.LUT R62, R62, 0xf, RZ, 0xc0, !PT ;  /* 0x0000000f3e3e7812 */ /* 0x008fc600078ec0ff */
[----:B------:R-:W-:Y:S02]  /*85e0*/  LOP3.LUT R60, R2, 0x80000000, R59, 0xb8, !PT ;  /* 0x80000000023c7812 */ /* 0x000fe400078eb83b */
[----:B------:R-:W1:Y:S01]  /*85f0*/  F2I.TRUNC.NTZ R42, R42 ;  /* 0x0000002a002a7305 */ /* 0x000e62000020f100 */
[----:B------:R-:W-:Y:S02]  /*8600*/  LOP3.LUT R54, R54, 0xf0000, RZ, 0xc0, !PT ;  /* 0x000f000036367812 */ /* 0x000fe400078ec0ff */
[----:B------:R-:W-:Y:S01]  /*8610*/  FADD.RZ R60, R59, R60 ;  /* 0x0000003c3b3c7221 */ /* 0x000fe2000000c000 */
[----:B------:R-:W-:Y:S01]  /*8620*/  FADD R59, R66, -R68 ;  /* 0x80000044423b7221 */ /* 0x000fe20000000000 */
[----:B--2---:R-:W-:-:S03]  /*8630*/  IMAD R62, R63, 0x10, R62 ;  /* 0x000000103f3e7824 */ /* 0x004fc600078e023e */
[-C--:B------:R-:W-:Y:S01]  /*8640*/  FMUL R61, R59, R0.reuse ;  /* 0x000000003b3d7220 */ /* 0x080fe20000400000 */
[----:B------:R-:W-:Y:S01]  /*8650*/  FADD.RZ R59, R65, R64 ;  /* 0x00000040413b7221 */ /* 0x000fe2000000c000 */
[----:B------:R-:W-:Y:S01]  /*8660*/  FADD R65, R32, -R68 ;  /* 0x8000004420417221 */ /* 0x000fe20000000000 */
[C---:B------:R-:W-:Y:S01]  /*8670*/  LOP3.LUT R32, R2.reuse, 0x80000000, R67, 0xb8, !PT ;  /* 0x8000000002207812 */ /* 0x040fe200078eb843 */
[----:B------:R-:W2:Y:S01]  /*8680*/  F2I.TRUNC.NTZ R56, R56 ;  /* 0x0000003800387305 */ /* 0x000ea2000020f100 */
[----:B------:R-:W-:Y:S01]  /*8690*/  LOP3.LUT R64, R2, 0x80000000, R61, 0xb8, !PT ;  /* 0x8000000002407812 */ /* 0x000fe200078eb83d */
[----:B------:R-:W-:Y:S01]  /*86a0*/  FMUL R65, R65, R0 ;  /* 0x0000000041417220 */ /* 0x000fe20000400000 */
[----:B-1----:R-:W-:Y:S02]  /*86b0*/  IMAD.SHL.U32 R42, R42, 0x100, RZ ;  /* 0x000001002a2a7824 */ /* 0x002fe400078e00ff */
[----:B------:R-:W-:Y:S01]  /*86c0*/  FADD.RZ R32, R67, R32 ;  /* 0x0000002043207221 */ /* 0x000fe2000000c000 */
[----:B------:R-:W-:Y:S01]  /*86d0*/  FADD.RZ R61, R61, R64 ;  /* 0x000000403d3d7221 */ /* 0x000fe2000000c000 */
[----:B------:R-:W-:Y:S01]  /*86e0*/  LOP3.LUT R64, R2, 0x80000000, R65, 0xb8, !PT ;  /* 0x8000000002407812 */ /* 0x000fe200078eb841 */
[----:B------:R-:W1:Y:S01]  /*86f0*/  F2I.TRUNC.NTZ R58, R58 ;  /* 0x0000003a003a7305 */ /* 0x000e62000020f100 */
[----:B------:R-:W-:-:S03]  /*8700*/  LOP3.LUT R42, R42, 0xf00, RZ, 0xc0, !PT ;  /* 0x00000f002a2a7812 */ /* 0x000fc600078ec0ff */
[----:B------:R-:W-:Y:S01]  /*8710*/  FADD.RZ R64, R65, R64 ;  /* 0x0000004041407221 */ /* 0x000fe2000000c000 */
[----:B------:R-:W-:Y:S01]  /*8720*/  FADD R65, R34, -R68 ;  /* 0x8000004422417221 */ /* 0x000fe20000000000 */
[----:B------:R-:W-:Y:S02]  /*8730*/  LOP3.LUT R34, R2, 0x80000000, R33, 0xb8, !PT ;  /* 0x8000000002227812 */ /* 0x000fe400078eb821 */
[----:B------:R-:W3:Y:S01]  /*8740*/  F2I.TRUNC.NTZ R61, R61 ;  /* 0x0000003d003d7305 */ /* 0x000ee2000020f100 */
[----:B------:R-:W-:Y:S01]  /*8750*/  FMUL R65, R65, R0 ;  /* 0x0000000041417220 */ /* 0x000fe20000400000 */
[----:B--2---:R-:W-:Y:S01]  /*8760*/  SHF.L.U32 R56, R56, 0x18, RZ ;  /* 0x0000001838387819 */ /* 0x004fe200000006ff */
[----:B------:R-:W-:-:S03]  /*8770*/  FADD.RZ R34, R33, R34 ;  /* 0x0000002221227221 */ /* 0x000fc6000000c000 */
[----:B------:R-:W-:Y:S02]  /*8780*/  LOP3.LUT R66, R2, 0x80000000, R65, 0xb8, !PT ;  /* 0x8000000002427812 */ /* 0x000fe400078eb841 */
[----:B------:R-:W-:Y:S01]  /*8790*/  F2I.TRUNC.NTZ R64, R64 ;  /* 0x0000004000407305 */ /* 0x000fe2000020f100 */
[----:B-1----:R-:W-:Y:S02]  /*87a0*/  SHF.L.U32 R58, R58, 0x8, RZ ;  /* 0x000000083a3a7819 */ /* 0x002fe400000006ff */
[----:B------:R-:W-:Y:S01]  /*87b0*/  FADD.RZ R33, R65, R66 ;  /* 0x0000004241217221 */ /* 0x000fe2000000c000 */
[----:B------:R-:W-:Y:S01]  /*87c0*/  FADD R65, R28, -R68 ;  /* 0x800000441c417221 */ /* 0x000fe20000000000 */
[----:B------:R-:W-:Y:S01]  /*87d0*/  LOP3.LUT R28, R2, 0x80000000, R35, 0xb8, !PT ;  /* 0x80000000021c7812 */ /* 0x000fe200078eb823 */
[----:B---3--:R-:W-:Y:S02]  /*87e0*/  IMAD.SHL.U32 R61, R61, 0x1000000, RZ ;  /* 0x010000003d3d7824 */ /* 0x008fe400078e00ff */
[----:B------:R-:W-:Y:S01]  /*87f0*/  FMUL R65, R65, R0 ;  /* 0x0000000041417220 */ /* 0x000fe20000400000 */
[----:B------:R-:W-:Y:S01]  /*8800*/  F2I.TRUNC.NTZ R34, R34 ;  /* 0x0000002200227305 */ /* 0x000fe2000020f100 */
[----:B------:R-:W-:Y:S01]  /*8810*/  FADD.RZ R28, R35, R28 ;  /* 0x0000001c231c7221 */ /* 0x000fe2000000c000 */
[----:B------:R-:W-:Y:S01]  /*8820*/  FADD R35, R30, -R68 ;  /* 0x800000441e237221 */ /* 0x000fe20000000000 */
[----:B------:R-:W-:-:S02]  /*8830*/  LOP3.LUT R56, R56, 0xf000000, RZ, 0xc0, !PT ;  /* 0x0f00000038387812 */ /* 0x000fc400078ec0ff */
[----:B------:R-:W-:Y:S01]  /*8840*/  LOP3.LUT R66, R2, 0x80000000, R65, 0xb8, !PT ;  /* 0x8000000002427812 */ /* 0x000fe200078eb841 */
[----:B------:R-:W-:Y:S01]  /*8850*/  FMUL R35, R35, R0 ;  /* 0x0000000023237220 */ /* 0x000fe20000400000 */
[----:B------:R-:W-:Y:S01]  /*8860*/  LOP3.LUT R58, R58, 0xf00, RZ, 0xc0, !PT ;  /* 0x00000f003a3a7812 */ /* 0x000fe200078ec0ff */
[----:B------:R-:W1:Y:S01]  /*8870*/  F2I.TRUNC.NTZ R33, R33 ;  /* 0x0000002100217305 */ /* 0x000e62000020f100 */
[----:B------:R-:W-:Y:S01]  /*8880*/  LOP3.LUT R61, R61, 0xf000000, RZ, 0xc0, !PT ;  /* 0x0f0000003d3d7812 */ /* 0x000fe200078ec0ff */
[----:B------:R-:W-:Y:S01]  /*8890*/  FADD.RZ R66, R65, R66 ;  /* 0x0000004241427221 */ /* 0x000fe2000000c000 */
[----:B------:R-:W-:-:S05]  /*88a0*/  LOP3.LUT R72, R2, 0x80000000, R35, 0xb8, !PT ;  /* 0x8000000002487812 */ /* 0x000fca00078eb823 */
[----:B------:R-:W-:Y:S01]  /*88b0*/  FADD.RZ R72, R35, R72 ;  /* 0x0000004823487221 */ /* 0x000fe2000000c000 */
[----:B------:R-:W-:Y:S01]  /*88c0*/  FADD R35, R16, -R68 ;  /* 0x8000004410237221 */ /* 0x000fe20000000000 */
[----:B------:R-:W-:Y:S01]  /*88d0*/  LOP3.LUT R16, R2, 0x80000000, R31, 0xb8, !PT ;  /* 0x8000000002107812 */ /* 0x000fe200078eb81f */
[----:B------:R2:W3:Y:S02]  /*88e0*/  F2I.TRUNC.NTZ R30, R66 ;  /* 0x00000042001e7305 */ /* 0x0004e4000020f100 */
[-C--:B------:R-:W-:Y:S02]  /*88f0*/  FMUL R35, R35, R0.reuse ;  /* 0x0000000023237220 */ /* 0x080fe40000400000 */
[----:B------:R-:W-:Y:S01]  /*8900*/  FADD.RZ R16, R31, R16 ;  /* 0x000000101f107221 */ /* 0x000fe2000000c000 */
[----:B------:R-:W-:Y:S01]  /*8910*/  FADD R31, R18, -R68 ;  /* 0x80000044121f7221 */ /* 0x000fe20000000000 */
[C---:B------:R-:W-:Y:S01]  /*8920*/  LOP3.LUT R18, R2.reuse, 0x80000000, R17, 0xb8, !PT ;  /* 0x8000000002127812 */ /* 0x040fe200078eb811 */
[----:B-1----:R-:W-:Y:S01]  /*8930*/  IMAD.SHL.U32 R33, R33, 0x100, RZ ;  /* 0x0000010021217824 */ /* 0x002fe200078e00ff */
[----:B------:R-:W1:Y:S01]  /*8940*/  F2I.TRUNC.NTZ R72, R72 ;  /* 0x0000004800487305 */ /* 0x000e62000020f100 */
[----:B--2---:R-:W-:Y:S01]  /*8950*/  LOP3.LUT R66, R2, 0x80000000, R35, 0xb8, !PT ;  /* 0x8000000002427812 */ /* 0x004fe200078eb823 */
[-C--:B------:R-:W-:Y:S01]  /*8960*/  FMUL R31, R31, R0.reuse ;  /* 0x000000001f1f7220 */ /* 0x080fe20000400000 */
[----:B------:R-:W-:Y:S01]  /*8970*/  FADD.RZ R18, R17, R18 ;  /* 0x0000001211127221 */ /* 0x000fe2000000c000 */
[----:B------:R-:W-:Y:S01]  /*8980*/  FADD R17, R8, -R68 ;  /* 0x8000004408117221 */ /* 0x000fe20000000000 */
[C---:B------:R-:W-:Y:S01]  /*8990*/  LOP3.LUT R8, R2.reuse, 0x80000000, R19, 0xb8, !PT ;  /* 0x8000000002087812 */ /* 0x040fe200078eb813 */
[----:B------:R-:W-:Y:S01]  /*89a0*/  FADD.RZ R66, R35, R66 ;  /* 0x0000004223427221 */ /* 0x000fe2000000c000 */
[----:B------:R-:W-:Y:S01]  /*89b0*/  LOP3.LUT R74, R2, 0x80000000, R31, 0xb8, !PT ;  /* 0x80000000024a7812 */ /* 0x000fe200078eb81f */
[----:B------:R-:W-:Y:S01]  /*89c0*/  FMUL R17, R17, R0 ;  /* 0x0000000011117220 */ /* 0x000fe20000400000 */
[----:B------:R-:W-:Y:S01]  /*89d0*/  F2I.TRUNC.NTZ R18, R18 ;  /* 0x0000001200127305 */ /* 0x000fe2000020f100 */
[----:B------:R-:W-:Y:S01]  /*89e0*/  FADD.RZ R8, R19, R8 ;  /* 0x0000000813087221 */ /* 0x000fe2000000c000 */
[----:B------:R-:W-:Y:S01]  /*89f0*/  FADD R19, R22, -R68 ;  /* 0x8000004416137221 */ /* 0x000fe20000000000 */
[----:B------:R-:W-:Y:S01]  /*8a00*/  FADD.RZ R74, R31, R74 ;  /* 0x0000004a1f4a7221 */ /* 0x000fe2000000c000 */
[----:B------:R-:W-:Y:S01]  /*8a10*/  LOP3.LUT R76, R2, 0x80000000, R17, 0xb8, !PT ;  /* 0x80000000024c7812 */ /* 0x000fe200078eb811 */
[----:B---3--:R-:W-:-:S02]  /*8a20*/  IMAD.U32 R30, R30, 0x10000, RZ ;  /* 0x000100001e1e7824 */ /* 0x008fc400078e00ff */
[-C--:B------:R-:W-:Y:S01]  /*8a30*/  FMUL R19, R19, R0.reuse ;  /* 0x0000000013137220 */ /* 0x080fe20000400000 */
[----:B-1----:R-:W-:Y:S01]  /*8a40*/  IMAD.SHL.U32 R72, R72, 0x1000000, RZ ;  /* 0x0100000048487824 */ /* 0x002fe200078e00ff */
[----:B------:R-:W-:Y:S01]  /*8a50*/  F2I.TRUNC.NTZ R66, R66 ;  /* 0x0000004200427305 */ /* 0x000fe2000020f100 */
[----:B------:R-:W-:Y:S01]  /*8a60*/  FADD.RZ R76, R17, R76 ;  /* 0x0000004c114c7221 */ /* 0x000fe2000000c000 */
[----:B------:R-:W-:Y:S01]  /*8a70*/  FADD R17, R10, -R68 ;  /* 0x800000440a117221 */ /* 0x000fe20000000000 */
[C---:B------:R-:W-:Y:S02]  /*8a80*/  LOP3.LUT R10, R2.reuse, 0x80000000, R9, 0xb8, !PT ;  /* 0x80000000020a7812 */ /* 0x040fe400078eb809 */
[----:B------:R-:W-:Y:S01]  /*8a90*/  LOP3.LUT R88, R2, 0x80000000, R19, 0xb8, !PT ;  /* 0x8000000002587812 */ /* 0x000fe200078eb813 */
[-C--:B------:R-:W-:Y:S01]  /*8aa0*/  FMUL R17, R17, R0.reuse ;  /* 0x0000000011117220 */ /* 0x080fe20000400000 */
[----:B------:R-:W-:Y:S01]  /*8ab0*/  LOP3.LUT R33, R33, 0xf00, RZ, 0xc0, !PT ;  /* 0x00000f0021217812 */ /* 0x000fe200078ec0ff */
[----:B------:R-:W-:Y:S01]  /*8ac0*/  FADD.RZ R10, R9, R10 ;  /* 0x0000000a090a7221 */ /* 0x000fe2000000c000 */
[----:B------:R-:W-:Y:S01]  /*8ad0*/  FADD R9, R4, -R68 ;  /* 0x8000004404097221 */ /* 0x000fe20000000000 */
[C---:B------:R-:W-:Y:S01]  /*8ae0*/  LOP3.LUT R4, R2.reuse, 0x80000000, R11, 0xb8, !PT ;  /* 0x8000000002047812 */ /* 0x040fe200078eb80b */
[----:B------:R-:W1:Y:S01]  /*8af0*/  F2I.TRUNC.NTZ R60, R60 ;  /* 0x0000003c003c7305 */ /* 0x000e62000020f100 */
[----:B------:R-:W-:Y:S01]  /*8b00*/  LOP3.LUT R78, R2, 0x80000000, R17, 0xb8, !PT ;  /* 0x80000000024e7812 */ /* 0x000fe200078eb811 */
[-C--:B------:R-:W-:Y:S01]  /*8b10*/  FMUL R9, R9, R0.reuse ;  /* 0x0000000009097220 */ /* 0x080fe20000400000 */
[----:B------:R-:W-:Y:S01]  /*8b20*/  FADD.RZ R88, R19, R88 ;  /* 0x0000005813587221 */ /* 0x000fe2000000c000 */
[----:B------:R-:W-:Y:S01]  /*8b30*/  FADD.RZ R4, R11, R4 ;  /* 0x000000040b047221 */ /* 0x000fe2000000c000 */
[----:B------:R-:W-:Y:S01]  /*8b40*/  FADD R11, R14, -R68 ;  /* 0x800000440e0b7221 */ /* 0x000fe20000000000 */
[C---:B------:R-:W-:Y:S01]  /*8b50*/  LOP3.LUT R14, R2.reuse, 0x80000000, R7, 0xb8, !PT ;  /* 0x80000000020e7812 */ /* 0x040fe200078eb807 */
[----:B------:R-:W-:Y:S01]  /*8b60*/  FADD.RZ R78, R17, R78 ;  /* 0x0000004e114e7221 */ /* 0x000fe2000000c000 */
[----:B------:R-:W-:Y:S01]  /*8b70*/  LOP3.LUT R80, R2, 0x80000000, R9, 0xb8, !PT ;  /* 0x8000000002507812 */ /* 0x000fe200078eb809 */
[----:B------:R-:W-:Y:S01]  /*8b80*/  FADD R17, R26, -R68 ;  /* 0x800000441a117221 */ /* 0x000fe20000000000 */
[-C--:B------:R-:W-:Y:S01]  /*8b90*/  FMUL R11, R11, R0.reuse ;  /* 0x000000000b0b7220 */ /* 0x080fe20000400000 */
[----:B------:R-:W-:Y:S01]  /*8ba0*/  FADD.RZ R14, R7, R14 ;  /* 0x0000000e070e7221 */ /* 0x000fe2000000c000 */
[----:B------:R-:W-:Y:S01]  /*8bb0*/  FADD R7, R20, -R68 ;  /* 0x8000004414077221 */ /* 0x000fe20000000000 */
[----:B------:R-:W-:Y:S01]  /*8bc0*/  FADD.RZ R80, R9, R80 ;  /* 0x0000005009507221 */ /* 0x000fe2000000c000 */
[----:B------:R-:W-:Y:S01]  /*8bd0*/  FADD R9, R6, -R68 ;  /* 0x8000004406097221 */ /* 0x000fe20000000000 */
[----:B------:R-:W-:Y:S01]  /*8be0*/  LOP3.LUT R6, R2, 0x80000000, R5, 0xb8, !PT ;  /* 0x8000000002067812 */ /* 0x000fe200078eb805 */
[-C--:B------:R-:W-:Y:S01]  /*8bf0*/  FMUL R17, R17, R0.reuse ;  /* 0x0000000011117220 */ /* 0x080fe20000400000 */
[-C--:B------:R-:W-:Y:S01]  /*8c00*/  FMUL R7, R7, R0.reuse ;  /* 0x0000000007077220 */ /* 0x080fe20000400000 */
[-C--:B------:R-:W-:Y:S01]  /*8c10*/  FMUL R9, R9, R0.reuse ;  /* 0x0000000009097220 */ /* 0x080fe20000400000 */
[----:B------:R-:W2:Y:S01]  /*8c20*/  F2I.TRUNC.NTZ R80, R80 ;  /* 0x0000005000507305 */ /* 0x000ea2000020f100 */
[----:B------:R-:W-:Y:S01]  /*8c30*/  FADD.RZ R6, R5, R6 ;  /* 0x0000000605067221 */ /* 0x000fe2000000c000 */
[----:B------:R-:W-:Y:S01]  /*8c40*/  FADD R5, R12, -R68 ;  /* 0x800000440c057221 */ /* 0x000fe20000000000 */
[----:B------:R-:W-:Y:S01]  /*8c50*/  LOP3.LUT R22, R2, 0x80000000, R11, 0xb8, !PT ;  /* 0x8000000002167812 */ /* 0x000fe200078eb80b */
[----:B-1----:R-:W-:Y:S01]  /*8c60*/  IMAD.U32 R60, R60, 0x10000, RZ ;  /* 0x000100003c3c7824 */ /* 0x002fe200078e00ff */
[C---:B------:R-:W-:Y:S01]  /*8c70*/  LOP3.LUT R12, R2.reuse, 0x80000000, R9, 0xb8, !PT ;  /* 0x80000000020c7812 */ /* 0x040fe200078eb809 */
[-C--:B------:R-:W-:Y:S01]  /*8c80*/  FMUL R5, R5, R0.reuse ;  /* 0x0000000005057220 */ /* 0x080fe20000400000 */
[C---:B------:R-:W-:Y:S01]  /*8c90*/  LOP3.LUT R26, R2.reuse, 0x80000000, R15, 0xb8, !PT ;  /* 0x80000000021a7812 */ /* 0x040fe200078eb80f */
[----:B------:R-:W-:Y:S01]  /*8ca0*/  F2I.TRUNC.NTZ R74, R74 ;  /* 0x0000004a004a7305 */ /* 0x000fe2000020f100 */
[----:B------:R-:W-:Y:S01]  /*8cb0*/  LOP3.LUT R82, R2, 0x80000000, R17, 0xb8, !PT ;  /* 0x8000000002527812 */ /* 0x000fe200078eb811 */
[----:B------:R-:W-:Y:S01]  /*8cc0*/  FADD.RZ R12, R9, R12 ;  /* 0x0000000c090c7221 */ /* 0x000fe2000000c000 */
[----:B------:R-:W-:Y:S01]  /*8cd0*/  FADD R9, R24, -R68 ;  /* 0x8000004418097221 */ /* 0x000fe20000000000 */
[C---:B------:R-:W-:Y:S01]  /*8ce0*/  LOP3.LUT R20, R2.reuse, 0x80000000, R5, 0xb8, !PT ;  /* 0x8000000002147812 */ /* 0x040fe200078eb805 */
[----:B------:R-:W-:Y:S01]  /*8cf0*/  FADD.RZ R22, R11, R22 ;  /* 0x000000160b167221 */ /* 0x000fe2000000c000 */
[C---:B------:R-:W-:Y:S01]  /*8d00*/  LOP3.LUT R68, R2.reuse, 0x80000000, R25, 0xb8, !PT ;  /* 0x8000000002447812 */ /* 0x040fe200078eb819 */
[----:B------:R-:W-:Y:S01]  /*8d10*/  FMUL R9, R9, R0 ;  /* 0x0000000009097220 */ /* 0x000fe20000400000 */
[C---:B------:R-:W-:Y:S01]  /*8d20*/  LOP3.LUT R24, R2.reuse, 0x80000000, R13, 0xb8, !PT ;  /* 0x8000000002187812 */ /* 0x040fe200078eb80d */
[----:B------:R-:W-:Y:S01]  /*8d30*/  FADD.RZ R20, R5, R20 ;  /* 0x0000001405147221 */ /* 0x000fe2000000c000 */
[----:B------:R-:W1:Y:S01]  /*8d40*/  F2I.TRUNC.NTZ R12, R12 ;  /* 0x0000000c000c7305 */ /* 0x000e62000020f100 */
[----:B------:R-:W-:Y:S01]  /*8d50*/  FADD.RZ R68, R25, R68 ;  /* 0x0000004419447221 */ /* 0x000fe2000000c000 */
[----:B------:R-:W-:Y:S01]  /*8d60*/  LOP3.LUT R0, R2, 0x80000000, R9, 0xb8, !PT ;  /* 0x8000000002007812 */ /* 0x000fe200078eb809 */
[----:B------:R-:W-:Y:S01]  /*8d70*/  FADD.RZ R24, R13, R24 ;  /* 0x000000180d187221 */ /* 0x000fe2000000c000 */
[----:B------:R-:W-:Y:S01]  /*8d80*/  LOP3.LUT R5, R64, 0xf, RZ, 0xc0, !PT ;  /* 0x0000000f40057812 */ /* 0x000fe200078ec0ff */
[----:B------:R-:W-:Y:S01]  /*8d90*/  FADD.RZ R26, R15, R26 ;  /* 0x0000001a0f1a7221 */ /* 0x000fe2000000c000 */
[----:B------:R-:W-:Y:S01]  /*8da0*/  FADD.RZ R82, R17, R82 ;  /* 0x0000005211527221 */ /* 0x000fe2000000c000 */
[----:B------:R-:W-:Y:S01]  /*8db0*/  FADD.RZ R9, R9, R0 ;  /* 0x0000000009097221 */ /* 0x000fe2000000c000 */
[----:B------:R-:W3:Y:S01]  /*8dc0*/  F2I.TRUNC.NTZ R20, R20 ;  /* 0x0000001400147305 */ /* 0x000ee2000020f100 */
[----:B------:R-:W-:Y:S01]  /*8dd0*/  LOP3.LUT R0, R2, 0x80000000, R7, 0xb8, !PT ;  /* 0x8000000002007812 */ /* 0x000fe200078eb807 */
[----:B------:R-:W-:Y:S01]  /*8de0*/  IMAD R34, R34, 0x10, R5 ;  /* 0x0000001022227824 */ /* 0x000fe200078e0205 */
[----:B------:R-:W-:-:S02]  /*8df0*/  LOP3.LUT R2, R2, 0x80000000, R23, 0xb8, !PT ;  /* 0x8000000002027812 */ /* 0x000fc400078eb817 */
[----:B------:R-:W-:Y:S01]  /*8e00*/  LOP3.LUT R5, R66, 0xf, RZ, 0xc0, !PT ;  /* 0x0000000f42057812 */ /* 0x000fe200078ec0ff */
[----:B------:R-:W-:Y:S01]  /*8e10*/  FADD.RZ R11, R7, R0 ;  /* 0x00000000070b7221 */ /* 0x000fe2000000c000 */
[----:B--2---:R-:W-:Y:S01]  /*8e20*/  LOP3.LUT R7, R80, 0xf, RZ, 0xc0, !PT ;  /* 0x0000000f50077812 */ /* 0x004fe200078ec0ff */
[----:B------:R-:W2:Y:S01]  /*8e30*/  F2I.TRUNC.NTZ R9, R9 ;  /* 0x0000000900097305 */ /* 0x000ea2000020f100 */
[----:B------:R-:W-:Y:S01]  /*8e40*/  FADD.RZ R23, R23, R2 ;  /* 0x0000000217177221 */ /* 0x000fe2000000c000 */
[----:B------:R-:W-:Y:S01]  /*8e50*/  LEA R18, R18, R5, 0x4 ;  /* 0x0000000512127211 */ /* 0x000fe200078e20ff */
[----:B-1----:R-:W-:Y:S01]  /*8e60*/  IMAD.SHL.U32 R12, R12, 0x100, RZ ;  /* 0x000001000c0c7824 */ /* 0x002fe200078e00ff */
[----:B------:R-:W-:Y:S02]  /*8e70*/  LOP3.LUT R5, R46, 0xf0000, RZ, 0xc0, !PT ;  /* 0x000f00002e057812 */ /* 0x000fe400078ec0ff */
[----:B------:R-:W-:Y:S01]  /*8e80*/  LOP3.LUT R2, R49, 0xf0000, RZ, 0xc0, !PT ;  /* 0x000f000031027812 */ /* 0x000fe200078ec0ff */
[----:B---3--:R-:W-:Y:S01]  /*8e90*/  IMAD.U32 R20, R20, 0x10000, RZ ;  /* 0x0001000014147824 */ /* 0x008fe200078e00ff */
[----:B------:R-:W1:Y:S01]  /*8ea0*/  F2I.TRUNC.NTZ R76, R76 ;  /* 0x0000004c004c7305 */ /* 0x000e62000020f100 */
[----:B------:R-:W-:-:S02]  /*8eb0*/  SHF.L.U32 R74, R74, 0x8, RZ ;  /* 0x000000084a4a7819 */ /* 0x000fc400000006ff */
[----:B------:R-:W-:Y:S02]  /*8ec0*/  LOP3.LUT R30, R30, 0xf0000, RZ, 0xc0, !PT ;  /* 0x000f00001e1e7812 */ /* 0x000fe400078ec0ff */
[----:B------:R-:W-:Y:S02]  /*8ed0*/  LOP3.LUT R13, R12, 0xf00, RZ, 0xc0, !PT ;  /* 0x00000f000c0d7812 */ /* 0x000fe400078ec0ff */
[----:B--2---:R-:W-:Y:S01]  /*8ee0*/  LOP3.LUT R9, R9, 0xf, RZ, 0xc0, !PT ;  /* 0x0000000f09097812 */ /* 0x004fe200078ec0ff */
[----:B------:R-:W2:Y:S01]  /*8ef0*/  F2I.TRUNC.NTZ R78, R78 ;  /* 0x0000004e004e7305 */ /* 0x000ea2000020f100 */
[----:B------:R-:W-:Y:S02]  /*8f00*/  LOP3.LUT R15, R20, 0xf0000, RZ, 0xc0, !PT ;  /* 0x000f0000140f7812 */ /* 0x000fe400078ec0ff */
[----:B------:R-:W-:Y:S02]  /*8f10*/  LOP3.LUT R60, R60, 0xf0000, RZ, 0xc0, !PT ;  /* 0x000f00003c3c7812 */ /* 0x000fe400078ec0ff */
[----:B-1----:R-:W-:-:S03]  /*8f20*/  SHF.L.U32 R76, R76, 0x10, RZ ;  /* 0x000000104c4c7819 */ /* 0x002fc600000006ff */
[----:B------:R-:W1:Y:S01]  /*8f30*/  F2I.TRUNC.NTZ R38, R38 ;  /* 0x0000002600267305 */ /* 0x000e62000020f100 */
[----:B------:R-:W-:Y:S01]  /*8f40*/  LOP3.LUT R3, R76, 0xf0000, RZ, 0xc0, !PT ;  /* 0x000f00004c037812 */ /* 0x000fe200078ec0ff */
[----:B--2---:R-:W-:-:S06]  /*8f50*/  IMAD.SHL.U32 R78, R78, 0x1000000, RZ ;  /* 0x010000004e4e7824 */ /* 0x004fcc00078e00ff */
[----:B------:R-:W2:Y:S01]  /*8f60*/  F2I.TRUNC.NTZ R43, R43 ;  /* 0x0000002b002b7305 */ /* 0x000ea2000020f100 */
[----:B-1----:R-:W-:-:S07]  /*8f70*/  IMAD R38, R38, 0x100000, R5 ;  /* 0x0010000026267824 */ /* 0x002fce00078e0205 */
[----:B------:R-:W1:Y:S01]  /*8f80*/  F2I.TRUNC.NTZ R6, R6 ;  /* 0x0000000600067305 */ /* 0x000e62000020f100 */
[----:B------:R-:W-:Y:S01]  /*8f90*/  LOP3.LUT R5, R50, 0xf000000, RZ, 0xc0, !PT ;  /* 0x0f00000032057812 */ /* 0x000fe200078ec0ff */
[----:B--2---:R-:W-:-:S06]  /*8fa0*/  IMAD R43, R43, 0x100000, R2 ;  /* 0x001000002b2b7824 */ /* 0x004fcc00078e0202 */
[----:B------:R-:W2:Y:S01]  /*8fb0*/  F2I.TRUNC.NTZ R68, R68 ;  /* 0x0000004400447305 */ /* 0x000ea2000020f100 */
[----:B-1----:R-:W-:-:S07]  /*8fc0*/  IMAD R6, R6, 0x10, R7 ;  /* 0x0000001006067824 */ /* 0x002fce00078e0207 */
[----:B------:R-:W1:Y:S01]  /*8fd0*/  F2I.TRUNC.NTZ R44, R44 ;  /* 0x0000002c002c7305 */ /* 0x000e62000020f100 */
[----:B------:R-:W-:Y:S01]  /*8fe0*/  LOP3.LUT R7, R72, 0xf000000, RZ, 0xc0, !PT ;  /* 0x0f00000048077812 */ /* 0x000fe200078ec0ff */
[----:B--2---:R-:W-:-:S06]  /*8ff0*/  IMAD R68, R68, 0x10, R9 ;  /* 0x0000001044447824 */ /* 0x004fcc00078e0209 */
[----:B------:R-:W2:Y:S01]  /*9000*/  F2I.TRUNC.NTZ R70, R70 ;  /* 0x0000004600467305 */ /* 0x000ea2000020f100 */
[----:B------:R-:W-:Y:S02]  /*9010*/  LOP3.LUT R9, R74, 0xf00, RZ, 0xc0, !PT ;  /* 0x00000f004a097812 */ /* 0x000fe400078ec0ff */
[----:B-1----:R-:W-:-:S05]  /*9020*/  LOP3.LUT R44, R44, 0xf, RZ, 0xc0, !PT ;  /* 0x0000000f2c2c7812 */ /* 0x002fca00078ec0ff */
[----:B------:R-:W1:Y:S01]  /*9030*/  F2I.TRUNC.NTZ R47, R47 ;  /* 0x0000002f002f7305 */ /* 0x000e62000020f100 */
[----:B--2---:R-:W-:-:S07]  /*9040*/  LOP3.LUT R70, R70, 0xf, RZ, 0xc0, !PT ;  /* 0x0000000f46467812 */ /* 0x004fce00078ec0ff */
[----:B------:R-:W2:Y:S01]  /*9050*/  F2I.TRUNC.NTZ R45, R45 ;  /* 0x0000002d002d7305 */ /* 0x000ea2000020f100 */
[----:B-1----:R-:W-:-:S07]  /*9060*/  LOP3.LUT R0, R47, 0xf, RZ, 0xc0, !PT ;  /* 0x0000000f2f007812 */ /* 0x002fce00078ec0ff */
[----:B------:R-:W1:Y:S01]  /*9070*/  F2I.TRUNC.NTZ R39, R39 ;  /* 0x0000002700277305 */ /* 0x000e62000020f100 */
[----:B--2---:R-:W-:-:S07]  /*9080*/  IMAD R44, R45, 0x10, R44 ;  /* 0x000000102d2c7824 */ /* 0x004fce00078e022c */
[----:B------:R-:W2:Y:S01]  /*9090*/  F2I.TRUNC.NTZ R69, R69 ;  /* 0x0000004500457305 */ /* 0x000ea2000020f100 */
[----:B-1----:R-:W-:-:S07]  /*90a0*/  IMAD R40, R39, 0x10000000, R40 ;  /* 0x1000000027287824 */ /* 0x002fce00078e0228 */
[----:B------:R-:W1:Y:S01]  /*90b0*/  F2I.TRUNC.NTZ R41, R41 ;  /* 0x0000002900297305 */ /* 0x000e62000020f100 */
[----:B--2---:R-:W-:-:S07]  /*90c0*/  LEA R0, R69, R0, 0x4 ;  /* 0x0000000045007211 */ /* 0x004fce00078e20ff */
[----:B------:R-:W2:Y:S01]  /*90d0*/  F2I.TRUNC.NTZ R48, R48 ;  /* 0x0000003000307305 */ /* 0x000ea2000020f100 */
[----:B-1----:R-:W-:-:S07]  /*90e0*/  LEA R41, R41, R42, 0xc ;  /* 0x0000002a29297211 */ /* 0x002fce00078e60ff */
[----:B------:R-:W1:Y:S01]  /*90f0*/  F2I.TRUNC.NTZ R71, R71 ;  /* 0x0000004700477305 */ /* 0x000e62000020f100 */
[----:B--2---:R-:W-:-:S07]  /*9100*/  IMAD R5, R48, 0x10000000, R5 ;  /* 0x1000000030057824 */ /* 0x004fce00078e0205 */
[----:B------:R-:W2:Y:S01]  /*9110*/  F2I.TRUNC.NTZ R51, R51 ;  /* 0x0000003300337305 */ /* 0x000ea2000020f100 */
[----:B-1----:R-:W-:-:S07]  /*9120*/  IMAD R70, R71, 0x10, R70 ;  /* 0x0000001047467824 */ /* 0x002fce00078e0246 */
        /* <DEDUP_REMOVED lines=9> */
[----:B--2---:R-:W-:-:S07]  /*91c0*/  LEA R60, R59, R60, 0x14 ;  /* 0x0000003c3b3c7211 */ /* 0x004fce00078ea0ff */
        /* <DEDUP_REMOVED lines=10> */
[----:B------:R-:W-:Y:S01]  /*9270*/  F2I.TRUNC.NTZ R4, R4 ;  /* 0x0000000400047305 */ /* 0x000fe2000020f100 */
[----:B--2---:R-:W-:-:S07]  /*9280*/  IMAD R10, R10, 0x100000, R3 ;  /* 0x001000000a0a7824 */ /* 0x004fce00078e0203 */
[----:B------:R-:W1:Y:S08]  /*9290*/  F2I.TRUNC.NTZ R14, R14 ;  /* 0x0000000e000e7305 */ /* 0x000e70000020f100 */
[----:B------:R-:W2:Y:S01]  /*92a0*/  F2I.TRUNC.NTZ R24, R24 ;  /* 0x0000001800187305 */ /* 0x000ea2000020f100 */
[----:B-1----:R-:W-:-:S07]  /*92b0*/  IMAD R13, R14, 0x1000, R13 ;  /* 0x000010000e0d7824 */ /* 0x002fce00078e020d */
[----:B------:R-:W1:Y:S01]  /*92c0*/  F2I.TRUNC.NTZ R22, R22 ;  /* 0x0000001600167305 */ /* 0x000e62000020f100 */
[----:B--2---:R-:W-:-:S07]  /*92d0*/  IMAD R15, R24, 0x100000, R15 ;  /* 0x00100000180f7824 */ /* 0x004fce00078e020f */
[----:B------:R-:W2:Y:S08]  /*92e0*/  F2I.TRUNC.NTZ R26, R26 ;  /* 0x0000001a001a7305 */ /* 0x000eb0000020f100 */
[----:B------:R-:W3:Y:S08]  /*92f0*/  F2I.TRUNC.NTZ R82, R82 ;  /* 0x0000005200527305 */ /* 0x000ef0000020f100 */
[----:B------:R-:W4:Y:S08]  /*9300*/  F2I.TRUNC.NTZ R84, R84 ;  /* 0x0000005400547305 */ /* 0x000f30000020f100 */
[----:B------:R-:W5:Y:S08]  /*9310*/  F2I.TRUNC.NTZ R86, R86 ;  /* 0x0000005600567305 */ /* 0x000f70000020f100 */
[----:B------:R-:W1:Y:S08]  /*9320*/  F2I.TRUNC.NTZ R88, R88 ;  /* 0x0000005800587305 */ /* 0x000e70000020f100 */
[----:B------:R-:W1:Y:S08]  /*9330*/  F2I.TRUNC.NTZ R23, R23 ;  /* 0x0000001700177305 */ /* 0x000e70000020f100 */
[----:B------:R2:W1:Y:S02]  /*9340*/  F2I.TRUNC.NTZ R2, R11 ;  /* 0x0000000b00027305 */ /* 0x000464000020f100 */
[----:B--2---:R-:W-:-:S04]  /*9350*/  LOP3.LUT R11, R78, 0xf000000, RZ, 0xc0, !PT ;  /* 0x0f0000004e0b7812 */ /* 0x004fc800078ec0ff */
[----:B------:R-:W-:Y:S01]  /*9360*/  LEA R4, R4, R11, 0x1c ;  /* 0x0000000b04047211 */ /* 0x000fe200078ee0ff */
[----:B---345:R-:W-:Y:S06]  /*9370*/  @P0 EXIT ;  /* 0x000000000000094d */ /* 0x038fec0003800000 */
[----:B------:R-:W2:Y:S01]  /*9380*/  LDCU UR6, c[0x0][0x39c] ;  /* 0x00007380ff0677ac */ /* 0x000ea20008000800 */
[----:B------:R-:W-:Y:S01]  /*9390*/  IMAD.SHL.U32 R82, R82, 0x100, RZ ;  /* 0x0000010052527824 */ /* 0x000fe200078e00ff */
[----:B-1----:R-:W-:Y:S01]  /*93a0*/  SHF.L.U32 R2, R2, 0x10, RZ ;  /* 0x0000001002027819 */ /* 0x002fe200000006ff */
[----:B------:R-:W-:Y:S01]  /*93b0*/  IMAD.SHL.U32 R22, R22, 0x1000000, RZ ;  /* 0x0100000016167824 */ /* 0x000fe200078e00ff */
[----:B------:R-:W1:Y:S01]  /*93c0*/  LDCU.64 UR4, c[0x0][0x390] ;  /* 0x00007200ff0477ac */ /* 0x000e620008000a00 */
[----:B------:R-:W-:Y:S01]  /*93d0*/  IMAD.SHL.U32 R88, R88, 0x1000000, RZ ;  /* 0x0100000058587824 */ /* 0x000fe200078e00ff */
[----:B------:R-:W-:Y:S02]  /*93e0*/  LOP3.LUT R17, R82, 0xf00, RZ, 0xc0, !PT ;  /* 0x00000f0052117812 */ /* 0x000fe400078ec0ff */
[----:B------:R-:W-:Y:S02]  /*93f0*/  LOP3.LUT R19, R2, 0xf0000, RZ, 0xc0, !PT ;  /* 0x000f000002137812 */ /* 0x000fe400078ec0ff */
[----:B------:R-:W-:Y:S01]  /*9400*/  LOP3.LUT R3, R22, 0xf000000, RZ, 0xc0, !PT ;  /* 0x0f00000016037812 */ /* 0x000fe200078ec0ff */
[----:B------:R-:W-:Y:S01]  /*9410*/  IMAD R17, R84, 0x1000, R17 ;  /* 0x0000100054117824 */ /* 0x000fe200078e0211 */
[----:B------:R-:W-:Y:S01]  /*9420*/  LOP3.LUT R6, R6, 0xff, RZ, 0xc0, !PT ;  /* 0x000000ff06067812 */ /* 0x000fe200078ec0ff */
[----:B------:R-:W-:Y:S01]  /*9430*/  IMAD R86, R86, 0x100000, R19 ;  /* 0x0010000056567824 */ /* 0x000fe200078e0213 */
[----:B------:R-:W-:Y:S01]  /*9440*/  LOP3.LUT R44, R44, 0xff, RZ, 0xc0, !PT ;  /* 0x000000ff2c2c7812 */ /* 0x000fe200078ec0ff */
[----:B------:R-:W-:Y:S01]  /*9450*/  IMAD R11, R26, 0x10000000, R3 ;  /* 0x100000001a0b7824 */ /* 0x000fe200078e0203 */
[----:B------:R-:W-:Y:S01]  /*9460*/  LOP3.LUT R0, R0, 0xff, RZ, 0xc0, !PT ;  /* 0x000000ff00007812 */ /* 0x000fe200078ec0ff */
[----:B--2---:R-:W-:Y:S01]  /*9470*/  IMAD R2, R21, UR6, RZ ;  /* 0x0000000615027c24 */ /* 0x004fe2000f8e02ff */
[----:B------:R-:W-:-:S02]  /*9480*/  LOP3.LUT R70, R70, 0xff, RZ, 0xc0, !PT ;  /* 0x000000ff46467812 */ /* 0x000fc400078ec0ff */
[----:B------:R-:W-:Y:S02]  /*9490*/  LOP3.LUT R62, R62, 0xff, RZ, 0xc0, !PT ;  /* 0x000000ff3e3e7812 */ /* 0x000fe400078ec0ff */
[----:B------:R-:W-:Y:S02]  /*94a0*/  LOP3.LUT R18, R18, 0xff, RZ, 0xc0, !PT ;  /* 0x000000ff12127812 */ /* 0x000fe400078ec0ff */
[----:B------:R-:W-:Y:S02]  /*94b0*/  LOP3.LUT R68, R68, 0xff, RZ, 0xc0, !PT ;  /* 0x000000ff44447812 */ /* 0x000fe400078ec0ff */
[----:B------:R-:W-:Y:S02]  /*94c0*/  LEA.HI R2, R2, R2, RZ, 0x1 ;  /* 0x0000000202027211 */ /* 0x000fe400078f08ff */
[----:B------:R-:W-:Y:S02]  /*94d0*/  LOP3.LUT R34, R34, 0xff, RZ, 0xc0, !PT ;  /* 0x000000ff22227812 */ /* 0x000fe400078ec0ff */
[----:B------:R-:W-:-:S02]  /*94e0*/  LOP3.LUT R6, R6, 0xff00, R13, 0xf8, !PT ;  /* 0x0000ff0006067812 */ /* 0x000fc400078ef80d */
[----:B------:R-:W-:Y:S02]  /*94f0*/  LOP3.LUT R88, R88, 0xf000000, RZ, 0xc0, !PT ;  /* 0x0f00000058587812 */ /* 0x000fe400078ec0ff */
[----:B------:R-:W-:Y:S02]  /*9500*/  LOP3.LUT R37, R44, 0xff00, R37, 0xf8, !PT ;  /* 0x0000ff002c257812 */ /* 0x000fe400078ef825 */
[----:B------:R-:W-:Y:S02]  /*9510*/  LOP3.LUT R0, R0, 0xff00, R41, 0xf8, !PT ;  /* 0x0000ff0000007812 */ /* 0x000fe400078ef829 */
[----:B------:R-:W-:Y:S02]  /*9520*/  LOP3.LUT R51, R70, 0xff00, R51, 0xf8, !PT ;  /* 0x0000ff0046337812 */ /* 0x000fe400078ef833 */
[----:B------:R-:W-:Y:S02]  /*9530*/  LOP3.LUT R57, R62, 0xff00, R57, 0xf8, !PT ;  /* 0x0000ff003e397812 */ /* 0x000fe400078ef839 */
[----:B------:R-:W-:-:S02]  /*9540*/  LOP3.LUT R9, R18, 0xff00, R9, 0xf8, !PT ;  /* 0x0000ff0012097812 */ /* 0x000fc400078ef809 */
[----:B------:R-:W-:Y:S02]  /*9550*/  LOP3.LUT R17, R68, 0xff00, R17, 0xf8, !PT ;  /* 0x0000ff0044117812 */ /* 0x000fe400078ef811 */
[----:B------:R-:W-:Y:S02]  /*9560*/  LEA R8, R153, UR14, 0x5 ;  /* 0x0000000e99087c11 */ /* 0x000fe4000f8e28ff */
[----:B------:R-:W-:Y:S02]  /*9570*/  SHF.R.S32.HI R3, RZ, 0x1, R2 ;  /* 0x00000001ff037819 */ /* 0x000fe40000011402 */
[----:B------:R-:W-:Y:S02]  /*9580*/  LOP3.LUT R33, R34, 0xff00, R33, 0xf8, !PT ;  /* 0x0000ff0022217812 */ /* 0x000fe400078ef821 */
[----:B------:R-:W-:Y:S02]  /*9590*/  LOP3.LUT R6, R6, 0xff0000, R15, 0xf8, !PT ;  /* 0x00ff000006067812 */ /* 0x000fe400078ef80f */
[----:B------:R-:W-:-:S02]  /*95a0*/  LEA R88, R23, R88, 0x1c ;  /* 0x0000005817587211 */ /* 0x000fc400078ee0ff */
[----:B------:R-:W-:Y:S02]  /*95b0*/  LOP3.LUT R37, R37, 0xff0000, R38, 0xf8, !PT ;  /* 0x00ff000025257812 */ /* 0x000fe400078ef826 */
[----:B------:R-:W-:Y:S02]  /*95c0*/  LOP3.LUT R0, R0, 0xff0000, R43, 0xf8, !PT ;  /* 0x00ff000000007812 */ /* 0x000fe400078ef82b */
[----:B------:R-:W-:Y:S01]  /*95d0*/  LOP3.LUT R51, R51, 0xff0000, R54, 0xf8, !PT ;  /* 0x00ff000033337812 */ /* 0x000fe200078ef836 */
[----:B------:R-:W-:Y:S01]  /*95e0*/  IMAD.IADD R40, R37, 0x1, R40 ;  /* 0x0000000125287824 */ /* 0x000fe200078e0228 */
[----:B------:R-:W-:Y:S01]  /*95f0*/  LOP3.LUT R57, R57, 0xff0000, R60, 0xf8, !PT ;  /* 0x00ff000039397812 */ /* 0x000fe200078ef83c */
[----:B------:R-:W-:Y:S01]  /*9600*/  IMAD.IADD R41, R0, 0x1, R5 ;  /* 0x0000000100297824 */ /* 0x000fe200078e0205 */
[----:B-1----:R-:W-:Y:S01]  /*9610*/  IADD3 R2, P0, P1, R8, UR4, R3 ;  /* 0x0000000408027c10 */ /* 0x002fe2000f91e003 */
[----:B------:R-:W-:Y:S01]  /*9620*/  IMAD.IADD R42, R51, 0x1, R56 ;  /* 0x00000001332a7824 */ /* 0x000fe200078e0238 */
[----:B------:R-:W-:Y:S01]  /*9630*/  LOP3.LUT R9, R9, 0xff0000, R10, 0xf8, !PT ;  /* 0x00ff000009097812 */ /* 0x000fe200078ef80a */
[----:B------:R-:W-:Y:S01]  /*9640*/  IMAD.IADD R10, R6, 0x1, R11 ;  /* 0x00000001060a7824 */ /* 0x000fe200078e020b */
[----:B------:R-:W-:Y:S01]  /*9650*/  LOP3.LUT R17, R17, 0xff0000, R86, 0xf8, !PT ;  /* 0x00ff000011117812 */ /* 0x000fe200078ef856 */
[----:B------:R-:W-:Y:S01]  /*9660*/  IMAD.IADD R43, R57, 0x1, R32 ;  /* 0x00000001392b7824 */ /* 0x000fe200078e0220 */
[----:B------:R-:W-:Y:S01]  /*9670*/  LOP3.LUT R30, R33, 0xff0000, R30, 0xf8, !PT ;  /* 0x00ff0000211e7812 */ /* 0x000fe200078ef81e */
[----:B------:R-:W-:Y:S01]  /*9680*/  IMAD.IADD R9, R9, 0x1, R4 ;  /* 0x0000000109097824 */ /* 0x000fe200078e0204 */
[----:B------:R-:W-:Y:S01]  /*9690*/  SHF.R.S32.HI R3, RZ, 0x1f, R3 ;  /* 0x0000001fff037819 */ /* 0x000fe20000011403 */
[----:B------:R-:W-:Y:S01]  /*96a0*/  IMAD.IADD R11, R17, 0x1, R88 ;  /* 0x00000001110b7824 */ /* 0x000fe200078e0258 */
[----:B------:R-:W-:-:S02]  /*96b0*/  IADD3 R8, PT, PT, R30, R7, RZ ;  /* 0x000000071e087210 */ /* 0x000fc40007ffe0ff */
[----:B------:R-:W-:-:S05]  /*96c0*/  IADD3.X R3, PT, PT, RZ, UR5, R3, P0, P1 ;  /* 0x00000005ff037c10 */ /* 0x000fca00087e2403 */
[----:B------:R-:W-:Y:S04]  /*96d0*/  STG.E.128 desc[UR12][R2.64], R40 ;  /* 0x0000002802007986 */ /* 0x000fe8000c101d0c */
[----:B------:R-:W-:Y:S01]  /*96e0*/  STG.E.128 desc[UR12][R2.64+0x10], R8 ;  /* 0x0000100802007986 */ /* 0x000fe2000c101d0c */
[----:B------:R-:W-:Y:S05]  /*96f0*/  EXIT ;  /* 0x000000000000794d */ /* 0x000fea0003800000 */
        .weak           $__internal_0_$__cuda_sm20_rcp_rn_f32_slowpath
        .type           $__internal_0_$__cuda_sm20_rcp_rn_f32_slowpath,@function
        .size           $__internal_0_$__cuda_sm20_rcp_rn_f32_slowpath,($__internal_1_$__cuda_sm3x_div_rn_noftz_f32_slowpath - $__internal_0_$__cuda_sm20_rcp_rn_f32_slowpath)
$__internal_0_$__cuda_sm20_rcp_rn_f32_slowpath:
[----:B------:R-:W-:Y:S01]  /*9700*/  IMAD.SHL.U32 R0, R2, 0x2, RZ ;  /* 0x0000000202007824 */ /* 0x000fe200078e00ff */
[----:B------:R-:W-:Y:S04]  /*9710*/  BSSY.RECONVERGENT B1, `(.L_x_9) ;  /* 0x0000030000017945 */ /* 0x000fe80003800200 */
[----:B------:R-:W-:-:S04]  /*9720*/  SHF.R.U32.HI R74, RZ, 0x18, R0 ;  /* 0x00000018ff4a7819 */ /* 0x000fc80000011600 */
[----:B------:R-:W-:-:S13]  /*9730*/  ISETP.NE.U32.AND P0, PT, R74, RZ, PT ;  /* 0x000000ff4a00720c */ /* 0x000fda0003f05070 */
[----:B------:R-:W-:Y:S05]  /*9740*/  @P0 BRA `(.L_x_10) ;  /* 0x0000000000280947 */ /* 0x000fea0003800000 */
[----:B------:R-:W-:-:S04]  /*9750*/  SHF.L.U32 R0, R2, 0x1, RZ ;  /* 0x0000000102007819 */ /* 0x000fc800000006ff */
[----:B------:R-:W-:-:S13]  /*9760*/  ISETP.NE.AND P0, PT, R0, RZ, PT ;  /* 0x000000ff0000720c */ /* 0x000fda0003f05270 */
[----:B------:R-:W-:Y:S01]  /*9770*/  @P0 FFMA R70, R2, 1.84467440737095516160e+19, RZ ;  /* 0x5f80000002460823 */ /* 0x000fe200000000ff */
[----:B------:R-:W-:Y:S08]  /*9780*/  @!P0 MUFU.RCP R69, R2 ;  /* 0x0000000200458308 */ /* 0x000ff00000001000 */
[----:B------:R-:W1:Y:S02]  /*9790*/  @P0 MUFU.RCP R71, R70 ;  /* 0x0000004600470308 */ /* 0x000e640000001000 */
[----:B-1----:R-:W-:-:S04]  /*97a0*/  @P0 FFMA R0, R70, R71, -1 ;  /* 0xbf80000046000423 */ /* 0x002fc80000000047 */
[----:B------:R-:W-:-:S04]  /*97b0*/  @P0 FADD.FTZ R0, -R0, -RZ ;  /* 0x800000ff00000221 */ /* 0x000fc80000010100 */
[----:B------:R-:W-:-:S04]  /*97c0*/  @P0 FFMA R0, R71, R0, R71 ;  /* 0x0000000047000223 */ /* 0x000fc80000000047 */
[----:B------:R-:W-:Y:S01]  /*97d0*/  @P0 FFMA R69, R0, 1.84467440737095516160e+19, RZ ;  /* 0x5f80000000450823 */ /* 0x000fe200000000ff */
[----:B------:R-:W-:Y:S06]  /*97e0*/  BRA `(.L_x_11) ;  /* 0x0000000000887947 */ /* 0x000fec0003800000 */
.L_x_10:
[----:B------:R-:W-:-:S05]  /*97f0*/  VIADD R75, R74, 0xffffff03 ;  /* 0xffffff034a4b7836 */ /* 0x000fca0000000000 */
[----:B------:R-:W-:-:S13]  /*9800*/  ISETP.GT.U32.AND P0, PT, R75, 0x1, PT ;  /* 0x000000014b00780c */ /* 0x000fda0003f04070 */
[----:B------:R-:W-:Y:S05]  /*9810*/  @P0 BRA `(.L_x_12) ;  /* 0x0000000000780947 */ /* 0x000fea0003800000 */
[----:B------:R-:W-:Y:S01]  /*9820*/  LOP3.LUT R0, R2, 0x7fffff, RZ, 0xc0, !PT ;  /* 0x007fffff02007812 */ /* 0x000fe200078ec0ff */
[----:B------:R-:W-:-:S03]  /*9830*/  IMAD.MOV.U32 R72, RZ, RZ, 0x3 ;  /* 0x00000003ff487424 */ /* 0x000fc600078e00ff */
[----:B------:R-:W-:Y:S02]  /*9840*/  LOP3.LUT R0, R0, 0x3f800000, RZ, 0xfc, !PT ;  /* 0x3f80000000007812 */ /* 0x000fe400078efcff */
[----:B------:R-:W-:Y:S02]  /*9850*/  SHF.L.U32 R72, R72, R75, RZ ;  /* 0x0000004b48487219 */ /* 0x000fe400000006ff */
[----:B------:R-:W1:Y:S02]  /*9860*/  MUFU.RCP R69, R0 ;  /* 0x0000000000457308 */ /* 0x000e640000001000 */
[----:B-1----:R-:W-:-:S04]  /*9870*/  FFMA R70, R0, R69, -1 ;  /* 0xbf80000000467423 */ /* 0x002fc80000000045 */
[----:B------:R-:W-:-:S04]  /*9880*/  FADD.FTZ R70, -R70, -RZ ;  /* 0x800000ff46467221 */ /* 0x000fc80000010100 */
[CCC-:B------:R-:W-:Y:S01]  /*9890*/  FFMA.RM R71, R69.reuse, R70.reuse, R69.reuse ;  /* 0x0000004645477223 */ /* 0x1c0fe20000004045 */
[----:B------:R-:W-:-:S04]  /*98a0*/  FFMA.RP R70, R69, R70, R69 ;  /* 0x0000004645467223 */ /* 0x000fc80000008045 */
[C---:B------:R-:W-:Y:S02]  /*98b0*/  LOP3.LUT R69, R71.reuse, 0x7fffff, RZ, 0xc0, !PT ;  /* 0x007fffff47457812 */ /* 0x040fe400078ec0ff */
[----:B------:R-:W-:Y:S02]  /*98c0*/  FSETP.NEU.FTZ.AND P0, PT, R71, R70, PT ;  /* 0x000000464700720b */ /* 0x000fe40003f1d000 */
[----:B------:R-:W-:Y:S02]  /*98d0*/  LOP3.LUT R69, R69, 0x800000, RZ, 0xfc, !PT ;  /* 0x0080000045457812 */ /* 0x000fe400078efcff */
[----:B------:R-:W-:Y:S02]  /*98e0*/  SEL R70, RZ, 0xffffffff, !P0 ;  /* 0xffffffffff467807 */ /* 0x000fe40004000000 */
[----:B------:R-:W-:-:S03]  /*98f0*/  LOP3.LUT R72, R72, R69, RZ, 0xc0, !PT ;  /* 0x0000004548487212 */ /* 0x000fc600078ec0ff */
[----:B------:R-:W-:Y:S01]  /*9900*/  IMAD.MOV R70, RZ, RZ, -R70 ;  /* 0x000000ffff467224 */ /* 0x000fe200078e0a46 */
[----:B------:R-:W-:-:S04]  /*9910*/  SHF.R.U32.HI R72, RZ, R75, R72 ;  /* 0x0000004bff487219 */ /* 0x000fc80000011648 */
[----:B------:R-:W-:Y:S02]  /*9920*/  LOP3.LUT P1, RZ, R70, R75, R69, 0xf8, !PT ;  /* 0x0000004b46ff7212 */ /* 0x000fe4000782f845 */
[C---:B------:R-:W-:Y:S02]  /*9930*/  LOP3.LUT P0, RZ, R72.reuse, 0x1, RZ, 0xc0, !PT ;  /* 0x0000000148ff7812 */ /* 0x040fe4000780c0ff */
[----:B------:R-:W-:-:S04]  /*9940*/  LOP3.LUT P2, RZ, R72, 0x2, RZ, 0xc0, !PT ;  /* 0x0000000248ff7812 */ /* 0x000fc8000784c0ff */
[----:B------:R-:W-:Y:S02]  /*9950*/  PLOP3.LUT P0, PT, P0, P1, P2, 0xe0, 0x0 ;  /* 0x000000000000781c */ /* 0x000fe40000703c20 */
[----:B------:R-:W-:Y:S02]  /*9960*/  LOP3.LUT P1, RZ, R2, 0x7fffff, RZ, 0xc0, !PT ;  /* 0x007fffff02ff7812 */ /* 0x000fe4000782c0ff */
[----:B------:R-:W-:-:S05]  /*9970*/  SEL R0, RZ, 0x1, !P0 ;  /* 0x00000001ff007807 */ /* 0x000fca0004000000 */
[----:B------:R-:W-:-:S05]  /*9980*/  IMAD.MOV R0, RZ, RZ, -R0 ;  /* 0x000000ffff007224 */ /* 0x000fca00078e0a00 */
[----:B------:R-:W-:Y:S02]  /*9990*/  ISETP.GE.AND P0, PT, R0, RZ, PT ;  /* 0x000000ff0000720c */ /* 0x000fe40003f06270 */
[----:B------:R-:W-:-:S04]  /*99a0*/  IADD3 R0, PT, PT, R74, -0xfc, RZ ;  /* 0xffffff044a007810 */ /* 0x000fc80007ffe0ff */
[----:B------:R-:W-:-:S07]  /*99b0*/  SHF.R.U32.HI R69, RZ, R0, R69 ;  /* 0x00000000ff457219 */ /* 0x000fce0000011645 */
[----:B------:R-:W-:-:S04]  /*99c0*/  @!P0 VIADD R69, R69, 0x1 ;  /* 0x0000000145458836 */ /* 0x000fc80000000000 */
[----:B------:R-:W-:-:S05]  /*99d0*/  @!P1 IMAD.SHL.U32 R69, R69, 0x2, RZ ;  /* 0x0000000245459824 */ /* 0x000fca00078e00ff */
[----:B------:R-:W-:Y:S01]  /*99e0*/  LOP3.LUT R69, R69, 0x80000000, R2, 0xf8, !PT ;  /* 0x8000000045457812 */ /* 0x000fe200078ef802 */
[----:B------:R-:W-:Y:S06]  /*99f0*/  BRA `(.L_x_11) ;  /* 0x0000000000047947 */ /* 0x000fec0003800000 */
.L_x_12:
[----:B------:R1:W2:Y:S02]  /*9a00*/  MUFU.RCP R69, R2 ;  /* 0x0000000200457308 */ /* 0x0002a40000001000 */
.L_x_11:
[----:B------:R-:W-:Y:S05]  /*9a10*/  BSYNC.RECONVERGENT B1 ;  /* 0x0000000000017941 */ /* 0x000fea0003800200 */
.L_x_9:
[----:B------:R-:W-:Y:S02]  /*9a20*/  IMAD.MOV.U32 R70, RZ, RZ, R73 ;  /* 0x000000ffff467224 */ /* 0x000fe400078e0049 */
[----:B------:R-:W-:-:S04]  /*9a30*/  IMAD.MOV.U32 R71, RZ, RZ, 0x0 ;  /* 0x00000000ff477424 */ /* 0x000fc800078e00ff */
[----:B-12---:R-:W-:Y:S05]  /*9a40*/  RET.REL.NODEC R70 `(_Z27DenseLayerGEMM_i4_o4_kernelPKhS0_PhiiiS0_S0_S0_S0_S0_S0_P7__half2) ;  /* 0xffffff64466c7950 */ /* 0x006fea0003c3ffff */
        .weak           $__internal_1_$__cuda_sm3x_div_rn_noftz_f32_slowpath
        .type           $__internal_1_$__cuda_sm3x_div_rn_noftz_f32_slowpath,@function
        .size           $__internal_1_$__cuda_sm3x_div_rn_noftz_f32_slowpath,($__internal_2_$__cuda_sm_9x_mma_sub_byte_internal_m16n8k64_s4_s4 - $__internal_1_$__cuda_sm3x_div_rn_noftz_f32_slowpath)
$__internal_1_$__cuda_sm3x_div_rn_noftz_f32_slowpath:
[--C-:B------:R-:W-:Y:S01]  /*9a50*/  SHF.R.U32.HI R2, RZ, 0x17, R0.reuse ;  /* 0x00000017ff027819 */ /* 0x100fe20000011600 */
[----:B------:R-:W-:Y:S04]  /*9a60*/  BSSY.RECONVERGENT B0, `(.L_x_13) ;  /* 0x000005c000007945 */ /* 0x000fe80003800200 */
[----:B------:R-:W-:Y:S01]  /*9a70*/  BSSY.RELIABLE B2, `(.L_x_14) ;  /* 0x000001a000027945 */ /* 0x000fe20003800100 */
[----:B------:R-:W-:Y:S01]  /*9a80*/  IMAD.MOV.U32 R69, RZ, RZ, R0 ;  /* 0x000000ffff457224 */ /* 0x000fe200078e0000 */
[----:B------:R-:W-:-:S04]  /*9a90*/  LOP3.LUT R2, R2, 0xff, RZ, 0xc0, !PT ;  /* 0x000000ff02027812 */ /* 0x000fc800078ec0ff */
[----:B------:R-:W-:-:S04]  /*9aa0*/  IADD3 R71, PT, PT, R2, -0x1, RZ ;  /* 0xffffffff02477810 */ /* 0x000fc80007ffe0ff */
[----:B------:R-:W-:-:S13]  /*9ab0*/  ISETP.GT.U32.OR P0, PT, R71, 0xfd, !PT ;  /* 0x000000fd4700780c */ /* 0x000fda0007f04470 */
[----:B------:R-:W-:Y:S01]  /*9ac0*/  @!P0 IMAD.MOV.U32 R70, RZ, RZ, RZ ;  /* 0x000000ffff468224 */ /* 0x000fe200078e00ff */
[----:B------:R-:W-:Y:S06]  /*9ad0*/  @!P0 BRA `(.L_x_15) ;  /* 0x00000000004c8947 */ /* 0x000fec0003800000 */
[----:B------:R-:W-:-:S13]  /*9ae0*/  FSETP.GTU.FTZ.AND P0, PT, |R0|, +INF , PT ;  /* 0x7f8000000000780b */ /* 0x000fda0003f1c200 */
[----:B------:R-:W-:Y:S05]  /*9af0*/  @P0 BREAK.RELIABLE B2 ;  /* 0x0000000000020942 */ /* 0x000fea0003800100 */
[----:B------:R-:W-:Y:S05]  /*9b00*/  @P0 BRA `(.L_x_16) ;  /* 0x0000000400400947 */ /* 0x000fea0003800000 */
[----:B------:R-:W-:-:S05]  /*9b10*/  IMAD.MOV.U32 R70, RZ, RZ, 0x41700000 ;  /* 0x41700000ff467424 */ /* 0x000fca00078e00ff */
[----:B------:R-:W-:-:S13]  /*9b20*/  LOP3.LUT P0, RZ, R70, 0x7fffffff, R69, 0xc8, !PT ;  /* 0x7fffffff46ff7812 */ /* 0x000fda000780c845 */
[----:B------:R-:W-:Y:S05]  /*9b30*/  @!P0 BREAK.RELIABLE B2 ;  /* 0x0000000000028942 */ /* 0x000fea0003800100 */
[----:B------:R-:W-:Y:S05]  /*9b40*/  @!P0 BRA `(.L_x_17) ;  /* 0x0000000400288947 */ /* 0x000fea0003800000 */
[----:B------:R-:W-:-:S13]  /*9b50*/  LOP3.LUT P0, RZ, R69, 0x7fffffff, RZ, 0xc0, !PT ;  /* 0x7fffffff45ff7812 */ /* 0x000fda000780c0ff */
[----:B------:R-:W-:Y:S05]  /*9b60*/  @!P0 BREAK.RELIABLE B2 ;  /* 0x0000000000028942 */ /* 0x000fea0003800100 */
[----:B------:R-:W-:Y:S05]  /*9b70*/  @!P0 BRA `(.L_x_18) ;  /* 0x0000000400148947 */ /* 0x000fea0003800000 */
[----:B------:R-:W-:Y:S02]  /*9b80*/  FSETP.NEU.FTZ.AND P0, PT, |R0|, +INF , PT ;  /* 0x7f8000000000780b */ /* 0x000fe40003f1d200 */
[----:B------:R-:W-:-:S04]  /*9b90*/  LOP3.LUT P1, RZ, R70, 0x7fffffff, RZ, 0xc0, !PT ;  /* 0x7fffffff46ff7812 */ /* 0x000fc8000782c0ff */
[----:B------:R-:W-:-:S13]  /*9ba0*/  PLOP3.LUT P0, PT, P0, P1, PT, 0x2f, 0xf2 ;  /* 0x0000000000f2781c */ /* 0x000fda0000702577 */
[----:B------:R-:W-:Y:S05]  /*9bb0*/  @P0 BREAK.RELIABLE B2 ;  /* 0x0000000000020942 */ /* 0x000fea0003800100 */
[----:B------:R-:W-:Y:S05]  /*9bc0*/  @P0 BRA `(.L_x_19) ;  /* 0x0000000000f40947 */ /* 0x000fea0003800000 */
[----:B------:R-:W-:-:S13]  /*9bd0*/  ISETP.GE.AND P0, PT, R71, RZ, PT ;  /* 0x000000ff4700720c */ /* 0x000fda0003f06270 */
[----:B------:R-:W-:Y:S02]  /*9be0*/  @P0 IMAD.MOV.U32 R70, RZ, RZ, RZ ;  /* 0x000000ffff460224 */ /* 0x000fe400078e00ff */
[----:B------:R-:W-:Y:S01]  /*9bf0*/  @!P0 FFMA R69, R0, 1.84467440737095516160e+19, RZ ;  /* 0x5f80000000458823 */ /* 0x000fe200000000ff */
[----:B------:R-:W-:-:S07]  /*9c00*/  @!P0 MOV R70, 0xffffffc0 ;  /* 0xffffffc000468802 */ /* 0x000fce0000000f00 */
.L_x_15:
[----:B------:R-:W-:Y:S05]  /*9c10*/  BSYNC.RELIABLE B2 ;  /* 0x0000000000027941 */ /* 0x000fea0003800100 */
.L_x_14:
[----:B------:R-:W-:Y:S01]  /*9c20*/  UMOV UR4, 0x41700000 ;  /* 0x4170000000047882 */ /* 0x000fe20000000000 */
[----:B------:R-:W-:Y:S01]  /*9c30*/  VIADD R2, R2, 0xffffff81 ;  /* 0xffffff8102027836 */ /* 0x000fe20000000000 */
[----:B------:R-:W-:Y:S01]  /*9c40*/  UIADD3 UR4, UPT, UPT, UR4, -0x1800000, URZ ;  /* 0xfe80000004047890 */ /* 0x000fe2000fffe0ff */
[----:B------:R-:W-:Y:S02]  /*9c50*/  BSSY.RECONVERGENT B2, `(.L_x_20) ;  /* 0x0000033000027945 */ /* 0x000fe40003800200 */
[----:B------:R-:W-:Y:S01]  /*9c60*/  IMAD R0, R2, -0x800000, R69 ;  /* 0xff80000002007824 */ /* 0x000fe200078e0245 */
[----:B------:R-:W-:Y:S02]  /*9c70*/  IADD3 R70, PT, PT, R70, -0x3, R2 ;  /* 0xfffffffd46467810 */ /* 0x000fe40007ffe002 */
[----:B------:R-:W-:-:S03]  /*9c80*/  FADD.FTZ R73, -RZ, -UR4 ;  /* 0x80000004ff497e21 */ /* 0x000fc60008010100 */
[----:B------:R-:W1:Y:S02]  /*9c90*/  MUFU.RCP R71, UR4 ;  /* 0x0000000400477d08 */ /* 0x000e640008001000 */
[----:B-1----:R-:W-:-:S04]  /*9ca0*/  FFMA R72, R71, R73, 1 ;  /* 0x3f80000047487423 */ /* 0x002fc80000000049 */
[----:B------:R-:W-:-:S04]  /*9cb0*/  FFMA R71, R71, R72, R71 ;  /* 0x0000004847477223 */ /* 0x000fc80000000047 */
[----:B------:R-:W-:-:S04]  /*9cc0*/  FFMA R72, R0, R71, RZ ;  /* 0x0000004700487223 */ /* 0x000fc800000000ff */
[----:B------:R-:W-:-:S04]  /*9cd0*/  FFMA R69, R73, R72, R0 ;  /* 0x0000004849457223 */ /* 0x000fc80000000000 */
[----:B------:R-:W-:-:S04]  /*9ce0*/  FFMA R72, R71, R69, R72 ;  /* 0x0000004547487223 */ /* 0x000fc80000000048 */
[----:B------:R-:W-:-:S04]  /*9cf0*/  FFMA R73, R73, R72, R0 ;  /* 0x0000004849497223 */ /* 0x000fc80000000000 */
[----:B------:R-:W-:-:S05]  /*9d00*/  FFMA R69, R71, R73, R72 ;  /* 0x0000004947457223 */ /* 0x000fca0000000048 */
[----:B------:R-:W-:-:S04]  /*9d10*/  SHF.R.U32.HI R0, RZ, 0x17, R69 ;  /* 0x00000017ff007819 */ /* 0x000fc80000011645 */
[----:B------:R-:W-:-:S05]  /*9d20*/  LOP3.LUT R0, R0, 0xff, RZ, 0xc0, !PT ;  /* 0x000000ff00007812 */ /* 0x000fca00078ec0ff */
[----:B------:R-:W-:-:S04]  /*9d30*/  IMAD.IADD R75, R0, 0x1, R70 ;  /* 0x00000001004b7824 */ /* 0x000fc800078e0246 */
[----:B------:R-:W-:-:S05]  /*9d40*/  VIADD R0, R75, 0xffffffff ;  /* 0xffffffff4b007836 */ /* 0x000fca0000000000 */
[----:B------:R-:W-:-:S13]  /*9d50*/  ISETP.GE.U32.AND P0, PT, R0, 0xfe, PT ;  /* 0x000000fe0000780c */ /* 0x000fda0003f06070 */
[----:B------:R-:W-:Y:S05]  /*9d60*/  @!P0 BRA `(.L_x_21) ;  /* 0x0000000000808947 */ /* 0x000fea0003800000 */
[----:B------:R-:W-:-:S13]  /*9d70*/  ISETP.GT.AND P0, PT, R75, 0xfe, PT ;  /* 0x000000fe4b00780c */ /* 0x000fda0003f04270 */
[----:B------:R-:W-:Y:S05]  /*9d80*/  @P0 BRA `(.L_x_22) ;  /* 0x00000000006c0947 */ /* 0x000fea0003800000 */
[----:B------:R-:W-:-:S13]  /*9d90*/  ISETP.GE.AND P0, PT, R75, 0x1, PT ;  /* 0x000000014b00780c */ /* 0x000fda0003f06270 */
[----:B------:R-:W-:Y:S05]  /*9da0*/  @P0 BRA `(.L_x_23) ;  /* 0x0000000000740947 */ /* 0x000fea0003800000 */
[----:B------:R-:W-:Y:S02]  /*9db0*/  ISETP.GE.AND P0, PT, R75, -0x18, PT ;  /* 0xffffffe84b00780c */ /* 0x000fe40003f06270 */
[----:B------:R-:W-:-:S11]  /*9dc0*/  LOP3.LUT R69, R69, 0x80000000, RZ, 0xc0, !PT ;  /* 0x8000000045457812 */ /* 0x000fd600078ec0ff */
[----:B------:R-:W-:Y:S05]  /*9dd0*/  @!P0 BRA `(.L_x_23) ;  /* 0x0000000000688947 */ /* 0x000fea0003800000 */
[-CC-:B------:R-:W-:Y:S01]  /*9de0*/  FFMA.RZ R0, R71, R73.reuse, R72.reuse ;  /* 0x0000004947007223 */ /* 0x180fe2000000c048 */
[C---:B------:R-:W-:Y:S02]  /*9df0*/  ISETP.NE.AND P2, PT, R75.reuse, RZ, PT ;  /* 0x000000ff4b00720c */ /* 0x040fe40003f45270 */
[----:B------:R-:W-:Y:S02]  /*9e00*/  ISETP.NE.AND P1, PT, R75, RZ, PT ;  /* 0x000000ff4b00720c */ /* 0x000fe40003f25270 */
[----:B------:R-:W-:Y:S01]  /*9e10*/  LOP3.LUT R2, R0, 0x7fffff, RZ, 0xc0, !PT ;  /* 0x007fffff00027812 */ /* 0x000fe200078ec0ff */
[CCC-:B------:R-:W-:Y:S01]  /*9e20*/  FFMA.RP R0, R71.reuse, R73.reuse, R72.reuse ;  /* 0x0000004947007223 */ /* 0x1c0fe20000008048 */
[----:B------:R-:W-:Y:S01]  /*9e30*/  FFMA.RM R71, R71, R73, R72 ;  /* 0x0000004947477223 */ /* 0x000fe20000004048 */
[C---:B------:R-:W-:Y:S01]  /*9e40*/  VIADD R73, R75.reuse, 0x20 ;  /* 0x000000204b497836 */ /* 0x040fe20000000000 */
[----:B------:R-:W-:Y:S02]  /*9e50*/  LOP3.LUT R2, R2, 0x800000, RZ, 0xfc, !PT ;  /* 0x0080000002027812 */ /* 0x000fe400078efcff */
[----:B------:R-:W-:-:S02]  /*9e60*/  IADD3 R70, PT, PT, -R75, RZ, RZ ;  /* 0x000000ff4b467210 */ /* 0x000fc40007ffe1ff */
[----:B------:R-:W-:Y:S02]  /*9e70*/  SHF.L.U32 R73, R2, R73, RZ ;  /* 0x0000004902497219 */ /* 0x000fe400000006ff */
[----:B------:R-:W-:Y:S02]  /*9e80*/  FSETP.NEU.FTZ.AND P0, PT, R0, R71, PT ;  /* 0x000000470000720b */ /* 0x000fe40003f1d000 */
[----:B------:R-:W-:Y:S02]  /*9e90*/  SEL R71, R70, RZ, P2 ;  /* 0x000000ff46477207 */ /* 0x000fe40001000000 */
[----:B------:R-:W-:Y:S02]  /*9ea0*/  ISETP.NE.AND P1, PT, R73, RZ, P1 ;  /* 0x000000ff4900720c */ /* 0x000fe40000f25270 */
[----:B------:R-:W-:Y:S02]  /*9eb0*/  SHF.R.U32.HI R71, RZ, R71, R2 ;  /* 0x00000047ff477219 */ /* 0x000fe40000011602 */
[----:B------:R-:W-:-:S02]  /*9ec0*/  PLOP3.LUT P0, PT, P0, P1, PT, 0xf8, 0x8f ;  /* 0x00000000008f781c */ /* 0x000fc40000703f70 */
[----:B------:R-:W-:Y:S02]  /*9ed0*/  SHF.R.U32.HI R73, RZ, 0x1, R71 ;  /* 0x00000001ff497819 */ /* 0x000fe40000011647 */
[----:B------:R-:W-:-:S04]  /*9ee0*/  SEL R0, RZ, 0x1, !P0 ;  /* 0x00000001ff007807 */ /* 0x000fc80004000000 */
[----:B------:R-:W-:-:S04]  /*9ef0*/  LOP3.LUT R0, R0, 0x1, R73, 0xf8, !PT ;  /* 0x0000000100007812 */ /* 0x000fc800078ef849 */
[----:B------:R-:W-:-:S05]  /*9f00*/  LOP3.LUT R0, R0, R71, RZ, 0xc0, !PT ;  /* 0x0000004700007212 */ /* 0x000fca00078ec0ff */
[----:B------:R-:W-:-:S05]  /*9f10*/  IMAD.IADD R0, R73, 0x1, R0 ;  /* 0x0000000149007824 */ /* 0x000fca00078e0200 */
[----:B------:R-:W-:Y:S01]  /*9f20*/  LOP3.LUT R69, R0, R69, RZ, 0xfc, !PT ;  /* 0x0000004500457212 */ /* 0x000fe200078efcff */
[----:B------:R-:W-:Y:S06]  /*9f30*/  BRA `(.L_x_23) ;  /* 0x0000000000107947 */ /* 0x000fec0003800000 */
.L_x_22:
[----:B------:R-:W-:-:S04]  /*9f40*/  LOP3.LUT R69, R69, 0x80000000, RZ, 0xc0, !PT ;  /* 0x8000000045457812 */ /* 0x000fc800078ec0ff */
[----:B------:R-:W-:Y:S01]  /*9f50*/  LOP3.LUT R69, R69, 0x7f800000, RZ, 0xfc, !PT ;  /* 0x7f80000045457812 */ /* 0x000fe200078efcff */
[----:B------:R-:W-:Y:S06]  /*9f60*/  BRA `(.L_x_23) ;  /* 0x0000000000047947 */ /* 0x000fec0003800000 */
.L_x_21:
[----:B------:R-:W-:-:S07]  /*9f70*/  IMAD R69, R70, 0x800000, R69 ;  /* 0x0080000046457824 */ /* 0x000fce00078e0245 */
.L_x_23:
[----:B------:R-:W-:Y:S05]  /*9f80*/  BSYNC.RECONVERGENT B2 ;  /* 0x0000000000027941 */ /* 0x000fea0003800200 */
.L_x_20:
[----:B------:R-:W-:Y:S05]  /*9f90*/  BRA `(.L_x_24) ;  /* 0x0000000000207947 */ /* 0x000fea0003800000 */
.L_x_19:
[----:B------:R-:W-:-:S04]  /*9fa0*/  LOP3.LUT R69, R70, 0x80000000, R69, 0x48, !PT ;  /* 0x8000000046457812 */ /* 0x000fc800078e4845 */
[----:B------:R-:W-:Y:S01]  /*9fb0*/  LOP3.LUT R69, R69, 0x7f800000, RZ, 0xfc, !PT ;  /* 0x7f80000045457812 */ /* 0x000fe200078efcff */
[----:B------:R-:W-:Y:S06]  /*9fc0*/  BRA `(.L_x_24) ;  /* 0x0000000000147947 */ /* 0x000fec0003800000 */
.L_x_18:
[----:B------:R-:W-:Y:S01]  /*9fd0*/  LOP3.LUT R69, R70, 0x80000000, R69, 0x48, !PT ;  /* 0x8000000046457812 */ /* 0x000fe200078e4845 */
[----:B------:R-:W-:Y:S06]  /*9fe0*/  BRA `(.L_x_24) ;  /* 0x00000000000c7947 */ /* 0x000fec0003800000 */
.L_x_17:
[----:B------:R-:W1:Y:S01]  /*9ff0*/  MUFU.RSQ R69, -QNAN ;  /* 0xffc0000000457908 */ /* 0x000e620000001400 */
[----:B------:R-:W-:Y:S05]  /*a000*/  BRA `(.L_x_24) ;  /* 0x0000000000047947 */ /* 0x000fea0003800000 */
.L_x_16:
[----:B------:R-:W-:-:S07]  /*a010*/  FADD.FTZ R69, R0, 15 ;  /* 0x4170000000457421 */ /* 0x000fce0000010000 */
.L_x_24:
[----:B------:R-:W-:Y:S05]  /*a020*/  BSYNC.RECONVERGENT B0 ;  /* 0x0000000000007941 */ /* 0x000fea0003800200 */
.L_x_13:
[----:B------:R-:W-:Y:S02]  /*a030*/  IMAD.MOV.U32 R70, RZ, RZ, R74 ;  /* 0x000000ffff467224 */ /* 0x000fe400078e004a */
[----:B------:R-:W-:-:S04]  /*a040*/  IMAD.MOV.U32 R71, RZ, RZ, 0x0 ;  /* 0x00000000ff477424 */ /* 0x000fc800078e00ff */
[----:B-1----:R-:W-:Y:S05]  /*a050*/  RET.REL.NODEC R70 `(_Z27DenseLayerGEMM_i4_o4_kernelPKhS0_PhiiiS0_S0_S0_S0_S0_S0_P7__half2) ;  /* 0xffffff5c46e87950 */ /* 0x002fea0003c3ffff */
        .weak           $__internal_2_$__cuda_sm_9x_mma_sub_byte_internal_m16n8k64_s4_s4
        .type           $__internal_2_$__cuda_sm_9x_mma_sub_byte_internal_m16n8k64_s4_s4,@function
        .size           $__internal_2_$__cuda_sm_9x_mma_sub_byte_internal_m16n8k64_s4_s4,(.L_x_28 - $__internal_2_$__cuda_sm_9x_mma_sub_byte_internal_m16n8k64_s4_s4)
$__internal_2_$__cuda_sm_9x_mma_sub_byte_internal_m16n8k64_s4_s4:
[C---:B------:R-:W-:Y:S01]  /*a060*/  LOP3.LUT R102, R216.reuse, 0xf00, RZ, 0xc0, !PT ;  /* 0x00000f00d8667812 */ /* 0x040fe200078ec0ff */
[----:B------:R-:W-:Y:S01]  /*a070*/  IMAD.SHL.U32 R105, R216, 0x10000000, RZ ;  /* 0x10000000d8697824 */ /* 0x000fe200078e00ff */
[C---:B------:R-:W-:Y:S01]  /*a080*/  LOP3.LUT R243, R218.reuse, 0xf00, RZ, 0xc0, !PT ;  /* 0x00000f00daf37812 */ /* 0x040fe200078ec0ff */
[----:B------:R-:W-:Y:S01]  /*a090*/  IMAD.SHL.U32 R126, R218, 0x10000000, RZ ;  /* 0x10000000da7e7824 */ /* 0x000fe200078e00ff */
[----:B------:R-:W-:Y:S01]  /*a0a0*/  LOP3.LUT R104, R214, 0xf00, RZ, 0xc0, !PT ;  /* 0x00000f00d6687812 */ /* 0x000fe200078ec0ff */
[----:B------:R-:W-:Y:S01]  /*a0b0*/  IMAD.SHL.U32 R102, R102, 0x100000, RZ ;  /* 0x0010000066667824 */ /* 0x000fe200078e00ff */
[----:B------:R-:W-:Y:S01]  /*a0c0*/  SHF.R.S32.HI R105, RZ, 0x1c, R105 ;  /* 0x0000001cff697819 */ /* 0x000fe20000011469 */
[----:B------:R-:W-:Y:S01]  /*a0d0*/  IMAD.SHL.U32 R103, R214, 0x10000000, RZ ;  /* 0x10000000d6677824 */ /* 0x000fe200078e00ff */
[----:B------:R-:W-:Y:S01]  /*a0e0*/  LOP3.LUT R200, R217, 0xf00, RZ, 0xc0, !PT ;  /* 0x00000f00d9c87812 */ /* 0x000fe200078ec0ff */
[----:B------:R-:W-:Y:S01]  /*a0f0*/  IMAD.SHL.U32 R243, R243, 0x100000, RZ ;  /* 0x00100000f3f37824 */ /* 0x000fe200078e00ff */
[----:B------:R-:W-:Y:S01]  /*a100*/  LOP3.LUT R105, R105, 0xff, RZ, 0xc0, !PT ;  /* 0x000000ff69697812 */ /* 0x000fe200078ec0ff */
[----:B------:R-:W-:Y:S01]  /*a110*/  IMAD.SHL.U32 R100, R215, 0x10000000, RZ ;  /* 0x10000000d7647824 */ /* 0x000fe200078e00ff */
[----:B------:R-:W-:Y:S01]  /*a120*/  SHF.R.S32.HI R102, RZ, 0x14, R102 ;  /* 0x00000014ff667819 */ /* 0x000fe20000011466 */
[----:B------:R-:W-:Y:S01]  /*a130*/  IMAD.SHL.U32 R104, R104, 0x100000, RZ ;  /* 0x0010000068687824 */ /* 0x000fe200078e00ff */
[----:B------:R-:W-:Y:S01]  /*a140*/  SHF.L.U32 R107, R217, 0x1c, RZ ;  /* 0x0000001cd96b7819 */ /* 0x000fe200000006ff */
[----:B------:R-:W-:Y:S01]  /*a150*/  IMAD.SHL.U32 R200, R200, 0x100000, RZ ;  /* 0x00100000c8c87824 */ /* 0x000fe200078e00ff */
[----:B------:R-:W-:Y:S01]  /*a160*/  LOP3.LUT R102, R105, 0xff00, R102, 0xf8, !PT ;  /* 0x0000ff0069667812 */ /* 0x000fe200078ef866 */
[C---:B------:R-:W-:Y:S01]  /*a170*/  IMAD.SHL.U32 R105, R219.reuse, 0x10000000, RZ ;  /* 0x10000000db697824 */ /* 0x040fe200078e00ff */
[----:B------:R-:W-:-:S02]  /*a180*/  LOP3.LUT R106, R219, 0xf00, RZ, 0xc0, !PT ;  /* 0x00000f00db6a7812 */ /* 0x000fc400078ec0ff */
[----:B------:R-:W-:Y:S02]  /*a190*/  SHF.R.S32.HI R126, RZ, 0x1c, R126 ;  /* 0x0000001cff7e7819 */ /* 0x000fe4000001147e */
[----:B------:R-:W-:Y:S02]  /*a1a0*/  LOP3.LUT R101, R215, 0xf00, RZ, 0xc0, !PT ;  /* 0x00000f00d7657812 */ /* 0x000fe400078ec0ff */
[----:B------:R-:W-:Y:S02]  /*a1b0*/  SHF.R.S32.HI R103, RZ, 0x1c, R103 ;  /* 0x0000001cff677819 */ /* 0x000fe40000011467 */
[----:B------:R-:W-:Y:S02]  /*a1c0*/  SHF.R.S32.HI R107, RZ, 0x1c, R107 ;  /* 0x0000001cff6b7819 */ /* 0x000fe4000001146b */
[----:B------:R-:W-:Y:S02]  /*a1d0*/  SHF.R.S32.HI R105, RZ, 0x1c, R105 ;  /* 0x0000001cff697819 */ /* 0x000fe40000011469 */
[----:B------:R-:W-:-:S02]  /*a1e0*/  SHF.L.U32 R106, R106, 0x14, RZ ;  /* 0x000000146a6a7819 */ /* 0x000fc400000006ff */
[----:B------:R-:W-:Y:S02]  /*a1f0*/  LOP3.LUT R126, R126, 0xff, RZ, 0xc0, !PT ;  /* 0x000000ff7e7e7812 */ /* 0x000fe400078ec0ff */
[----:B------:R-:W-:Y:S02]  /*a200*/  SHF.R.S32.HI R243, RZ, 0x14, R243 ;  /* 0x00000014fff37819 */ /* 0x000fe400000114f3 */
[----:B------:R-:W-:Y:S02]  /*a210*/  LOP3.LUT R233, R217, 0xf0000, RZ, 0xc0, !PT ;  /* 0x000f0000d9e97812 */ /* 0x000fe400078ec0ff */
[----:B------:R-:W-:Y:S02]  /*a220*/  SHF.R.S32.HI R100, RZ, 0x1c, R100 ;  /* 0x0000001cff647819 */ /* 0x000fe40000011464 */
[----:B------:R-:W-:Y:S02]  /*a230*/  SHF.L.U32 R101, R101, 0x14, RZ ;  /* 0x0000001465657819 */ /* 0x000fe400000006ff */
[----:B------:R-:W-:-:S02]  /*a240*/  LOP3.LUT R103, R103, 0xff, RZ, 0xc0, !PT ;  /* 0x000000ff67677812 */ /* 0x000fc400078ec0ff */
[----:B------:R-:W-:Y:S02]  /*a250*/  SHF.R.S32.HI R104, RZ, 0x14, R104 ;  /* 0x00000014ff687819 */ /* 0x000fe40000011468 */
[----:B------:R-:W-:Y:S02]  /*a260*/  LOP3.LUT R107, R107, 0xff, RZ, 0xc0, !PT ;  /* 0x000000ff6b6b7812 */ /* 0x000fe400078ec0ff */
[----:B------:R-:W-:Y:S02]  /*a270*/  SHF.R.S32.HI R200, RZ, 0x14, R200 ;  /* 0x00000014ffc87819 */ /* 0x000fe400000114c8 */
[----:B------:R-:W-:Y:S02]  /*a280*/  LOP3.LUT R105, R105, 0xff, RZ, 0xc0, !PT ;  /* 0x000000ff69697812 */ /* 0x000fe400078ec0ff */
[----:B------:R-:W-:Y:S02]  /*a290*/  SHF.R.S32.HI R106, RZ, 0x14, R106 ;  /* 0x00000014ff6a7819 */ /* 0x000fe4000001146a */
[----:B------:R-:W-:-:S02]  /*a2a0*/  LOP3.LUT R243, R126, 0xff00, R243, 0xf8, !PT ;  /* 0x0000ff007ef37812 */ /* 0x000fc400078ef8f3 */
[----:B------:R-:W-:Y:S02]  /*a2b0*/  SHF.L.U32 R233, R233, 0xc, RZ ;  /* 0x0000000ce9e97819 */ /* 0x000fe400000006ff */
[----:B------:R-:W-:Y:S02]  /*a2c0*/  LOP3.LUT R126, R215, 0xf0, RZ, 0xc0, !PT ;  /* 0x000000f0d77e7812 */ /* 0x000fe400078ec0ff */
[----:B------:R-:W-:Y:S02]  /*a2d0*/  LOP3.LUT R100, R100, 0xff, RZ, 0xc0, !PT ;  /* 0x000000ff64647812 */ /* 0x000fe400078ec0ff */
[----:B------:R-:W-:Y:S01]  /*a2e0*/  SHF.R.S32.HI R101, RZ, 0x14, R101 ;  /* 0x00000014ff657819 */ /* 0x000fe20000011465 */
[----:B------:R-:W-:Y:S01]  /*a2f0*/  IMAD.SHL.U32 R126, R126, 0x1000000, RZ ;  /* 0x010000007e7e7824 */ /* 0x000fe200078e00ff */
[----:B------:R-:W-:Y:S02]  /*a300*/  LOP3.LUT R104, R103, 0xff00, R104, 0xf8, !PT ;  /* 0x0000ff0067687812 */ /* 0x000fe400078ef868 */
[----:B------:R-:W-:-:S02]  /*a310*/  LOP3.LUT R103, R217, 0xf0, RZ, 0xc0, !PT ;  /* 0x000000f0d9677812 */ /* 0x000fc400078ec0ff */
[----:B------:R-:W-:Y:S02]  /*a320*/  LOP3.LUT R200, R107, 0xff00, R200, 0xf8, !PT ;  /* 0x0000ff006bc87812 */ /* 0x000fe400078ef8c8 */
[----:B------:R-:W-:Y:S01]  /*a330*/  LOP3.LUT R106, R105, 0xff00, R106, 0xf8, !PT ;  /* 0x0000ff00696a7812 */ /* 0x000fe200078ef86a */
[----:B------:R-:W-:Y:S01]  /*a340*/  IMAD.SHL.U32 R103, R103, 0x1000000, RZ ;  /* 0x0100000067677824 */ /* 0x000fe200078e00ff */
[----:B------:R-:W-:Y:S02]  /*a350*/  SHF.R.S32.HI R233, RZ, 0xc, R233 ;  /* 0x0000000cffe97819 */ /* 0x000fe400000114e9 */
[----:B------:R-:W-:Y:S02]  /*a360*/  LOP3.LUT R105, R215, 0xf000, RZ, 0xc0, !PT ;  /* 0x0000f000d7697812 */ /* 0x000fe400078ec0ff */
[----:B------:R-:W-:Y:S02]  /*a370*/  LOP3.LUT R229, R216, 0xf0000, RZ, 0xc0, !PT ;  /* 0x000f0000d8e57812 */ /* 0x000fe400078ec0ff */
[----:B------:R-:W-:Y:S01]  /*a380*/  LOP3.LUT R101, R100, 0xff00, R101, 0xf8, !PT ;  /* 0x0000ff0064657812 */ /* 0x000fe200078ef865 */
[----:B------:R-:W-:Y:S01]  /*a390*/  IMAD.U32 R105, R105, 0x10000, RZ ;  /* 0x0001000069697824 */ /* 0x000fe200078e00ff */
[----:B------:R-:W-:-:S02]  /*a3a0*/  LOP3.LUT R100, R217, 0xf000, RZ, 0xc0, !PT ;  /* 0x0000f000d9647812 */ /* 0x000fc400078ec0ff */
[----:B------:R-:W-:Y:S02]  /*a3b0*/  LOP3.LUT R233, R200, 0xff0000, R233, 0xf8, !PT ;  /* 0x00ff0000c8e97812 */ /* 0x000fe400078ef8e9 */
[----:B------:R-:W-:Y:S01]  /*a3c0*/  LOP3.LUT R222, R215, 0xf0000, RZ, 0xc0, !PT ;  /* 0x000f0000d7de7812 */ /* 0x000fe200078ec0ff */
[----:B------:R-:W-:Y:S01]  /*a3d0*/  IMAD.U32 R100, R100, 0x10000, RZ ;  /* 0x0001000064647824 */ /* 0x000fe200078e00ff */
[----:B------:R-:W-:Y:S02]  /*a3e0*/  LOP3.LUT R200, R216, 0xf0, RZ, 0xc0, !PT ;  /* 0x000000f0d8c87812 */ /* 0x000fe400078ec0ff */
[----:B------:R-:W-:Y:S01]  /*a3f0*/  SHF.L.U32 R229, R229, 0xc, RZ ;  /* 0x0000000ce5e57819 */ /* 0x000fe200000006ff */
[----:B------:R-:W-:Y:S01]  /*a400*/  IMAD.SHL.U32 R222, R222, 0x1000, RZ ;  /* 0x00001000dede7824 */ /* 0x000fe200078e00ff */
[----:B------:R-:W-:Y:S01]  /*a410*/  SHF.R.S32.HI R126, RZ, 0x1c, R126 ;  /* 0x0000001cff7e7819 */ /* 0x000fe2000001147e */
[----:B------:R-:W-:Y:S01]  /*a420*/  IMAD.SHL.U32 R200, R200, 0x1000000, RZ ;  /* 0x01000000c8c87824 */ /* 0x000fe200078e00ff */
[----:B------:R-:W-:-:S02]  /*a430*/  SHF.R.S32.HI R103, RZ, 0x1c, R103 ;  /* 0x0000001cff677819 */ /* 0x000fc40000011467 */
[----:B------:R-:W-:Y:S02]  /*a440*/  LOP3.LUT R241, R216, 0xf000, RZ, 0xc0, !PT ;  /* 0x0000f000d8f17812 */ /* 0x000fe400078ec0ff */
[----:B------:R-:W-:Y:S02]  /*a450*/  SHF.R.S32.HI R229, RZ, 0xc, R229 ;  /* 0x0000000cffe57819 */ /* 0x000fe400000114e5 */
[----:B------:R-:W-:Y:S01]  /*a460*/  SHF.R.S32.HI R105, RZ, 0x14, R105 ;  /* 0x00000014ff697819 */ /* 0x000fe20000011469 */
[----:B------:R-:W-:Y:S01]  /*a470*/  IMAD.U32 R241, R241, 0x10000, RZ ;  /* 0x00010000f1f17824 */ /* 0x000fe200078e00ff */
[----:B------:R-:W-:Y:S02]  /*a480*/  LOP3.LUT R126, R126, 0xff, RZ, 0xc0, !PT ;  /* 0x000000ff7e7e7812 */ /* 0x000fe400078ec0ff */
[----:B------:R-:W-:Y:S02]  /*a490*/  SHF.R.S32.HI R100, RZ, 0x14, R100 ;  /* 0x00000014ff647819 */ /* 0x000fe40000011464 */
[----:B------:R-:W-:-:S02]  /*a4a0*/  LOP3.LUT R103, R103, 0xff, RZ, 0xc0, !PT ;  /* 0x000000ff67677812 */ /* 0x000fc400078ec0ff */
[----:B------:R-:W-:Y:S02]  /*a4b0*/  LOP3.LUT R229, R102, 0xff0000, R229, 0xf8, !PT ;  /* 0x00ff000066e57812 */ /* 0x000fe400078ef8e5 */
[----:B------:R-:W-:Y:S02]  /*a4c0*/  LOP3.LUT R102, R219, 0xf0, RZ, 0xc0, !PT ;  /* 0x000000f0db667812 */ /* 0x000fe400078ec0ff */
[----:B------:R-:W-:Y:S02]  /*a4d0*/  LOP3.LUT R105, R126, 0xff00, R105, 0xf8, !PT ;  /* 0x0000ff007e697812 */ /* 0x000fe400078ef869 */
[----:B------:R-:W-:Y:S01]  /*a4e0*/  SHF.R.S32.HI R222, RZ, 0xc, R222 ;  /* 0x0000000cffde7819 */ /* 0x000fe200000114de */
[----:B------:R-:W-:Y:S01]  /*a4f0*/  IMAD.SHL.U32 R102, R102, 0x1000000, RZ ;  /* 0x0100000066667824 */ /* 0x000fe200078e00ff */
[----:B------:R-:W-:Y:S02]  /*a500*/  SHF.R.S32.HI R200, RZ, 0x1c, R200 ;  /* 0x0000001cffc87819 */ /* 0x000fe400000114c8 */
[----:B------:R-:W-:-:S02]  /*a510*/  LOP3.LUT R126, R214, 0xf0, RZ, 0xc0, !PT ;  /* 0x000000f0d67e7812 */ /* 0x000fc400078ec0ff */
[----:B------:R-:W-:Y:S02]  /*a520*/  LOP3.LUT R100, R103, 0xff00, R100, 0xf8, !PT ;  /* 0x0000ff0067647812 */ /* 0x000fe400078ef864 */
[----:B------:R-:W-:Y:S01]  /*a530*/  LOP3.LUT R103, R214, 0xf0000, RZ, 0xc0, !PT ;  /* 0x000f0000d6677812 */ /* 0x000fe200078ec0ff */
[----:B------:R-:W-:Y:S01]  /*a540*/  IMAD.SHL.U32 R126, R126, 0x1000000, RZ ;  /* 0x010000007e7e7824 */ /* 0x000fe200078e00ff */
[----:B------:R-:W-:Y:S02]  /*a550*/  LOP3.LUT R222, R101, 0xff0000, R222, 0xf8, !PT ;  /* 0x00ff000065de7812 */ /* 0x000fe400078ef8de */
[----:B------:R-:W-:Y:S01]  /*a560*/  SHF.R.S32.HI R241, RZ, 0x14, R241 ;  /* 0x00000014fff17819 */ /* 0x000fe200000114f1 */
[----:B------:R-:W-:Y:S01]  /*a570*/  IMAD.SHL.U32 R103, R103, 0x1000, RZ ;  /* 0x0000100067677824 */ /* 0x000fe200078e00ff */
[----:B------:R-:W-:Y:S02]  /*a580*/  LOP3.LUT R200, R200, 0xff, RZ, 0xc0, !PT ;  /* 0x000000ffc8c87812 */ /* 0x000fe400078ec0ff */
[----:B------:R-:W-:-:S02]  /*a590*/  LOP3.LUT R107, R214, 0xf000, RZ, 0xc0, !PT ;  /* 0x0000f000d66b7812 */ /* 0x000fc400078ec0ff */
[----:B------:R-:W-:Y:S02]  /*a5a0*/  LOP3.LUT R101, R219, 0xf000, RZ, 0xc0, !PT ;  /* 0x0000f000db657812 */ /* 0x000fe400078ec0ff */
[----:B------:R-:W-:Y:S01]  /*a5b0*/  LOP3.LUT R241, R200, 0xff00, R241, 0xf8, !PT ;  /* 0x0000ff00c8f17812 */ /* 0x000fe200078ef8f1 */
[----:B------:R-:W-:Y:S01]  /*a5c0*/  IMAD.U32 R107, R107, 0x10000, RZ ;  /* 0x000100006b6b7824 */ /* 0x000fe200078e00ff */
[----:B------:R-:W-:Y:S02]  /*a5d0*/  SHF.L.U32 R101, R101, 0x10, RZ ;  /* 0x0000001065657819 */ /* 0x000fe400000006ff */
[----:B------:R-:W-:Y:S02]  /*a5e0*/  SHF.R.S32.HI R102, RZ, 0x1c, R102 ;  /* 0x0000001cff667819 */ /* 0x000fe40000011466 */
[----:B------:R-:W-:Y:S02]  /*a5f0*/  LOP3.LUT R200, R215, 0xf00000, RZ, 0xc0, !PT ;  /* 0x00f00000d7c87812 */ /* 0x000fe400078ec0ff */
[----:B------:R-:W-:-:S02]  /*a600*/  SHF.R.S32.HI R126, RZ, 0x1c, R126 ;  /* 0x0000001cff7e7819 */ /* 0x000fc4000001147e */
[----:B------:R-:W-:Y:S01]  /*a610*/  SHF.R.S32.HI R103, RZ, 0xc, R103 ;  /* 0x0000000cff677819 */ /* 0x000fe20000011467 */
[----:B------:R-:W-:Y:S01]  /*a620*/  IMAD.SHL.U32 R200, R200, 0x100, RZ ;  /* 0x00000100c8c87824 */ /* 0x000fe200078e00ff */
[----:B------:R-:W-:Y:S02]  /*a630*/  SHF.R.S32.HI R101, RZ, 0x14, R101 ;  /* 0x00000014ff657819 */ /* 0x000fe40000011465 */
[----:B------:R-:W-:Y:S02]  /*a640*/  LOP3.LUT R102, R102, 0xff, RZ, 0xc0, !PT ;  /* 0x000000ff66667812 */ /* 0x000fe400078ec0ff */
[----:B------:R-:W-:Y:S02]  /*a650*/  SHF.R.S32.HI R107, RZ, 0x14, R107 ;  /* 0x00000014ff6b7819 */ /* 0x000fe4000001146b */
[----:B------:R-:W-:Y:S02]  /*a660*/  LOP3.LUT R126, R126, 0xff, RZ, 0xc0, !PT ;  /* 0x000000ff7e7e7812 */ /* 0x000fe400078ec0ff */
[----:B------:R-:W-:-:S02]  /*a670*/  LOP3.LUT R103, R104, 0xff0000, R103, 0xf8, !PT ;  /* 0x00ff000068677812 */ /* 0x000fc400078ef867 */
[----:B------:R-:W-:Y:S02]  /*a680*/  LOP3.LUT R101, R102, 0xff00, R101, 0xf8, !PT ;  /* 0x0000ff0066657812 */ /* 0x000fe400078ef865 */
[C---:B------:R-:W-:Y:S02]  /*a690*/  LOP3.LUT R104, R218.reuse, 0xf0, RZ, 0xc0, !PT ;  /* 0x000000f0da687812 */ /* 0x040fe400078ec0ff */
[----:B------:R-:W-:Y:S02]  /*a6a0*/  LOP3.LUT R102, R218, 0xf0000, RZ, 0xc0, !PT ;  /* 0x000f0000da667812 */ /* 0x000fe400078ec0ff */
[----:B------:R-:W-:Y:S01]  /*a6b0*/  LOP3.LUT R107, R126, 0xff00, R107, 0xf8, !PT ;  /* 0x0000ff007e6b7812 */ /* 0x000fe200078ef86b */
[----:B------:R-:W-:Y:S01]  /*a6c0*/  IMAD.SHL.U32 R104, R104, 0x1000000, RZ ;  /* 0x0100000068687824 */ /* 0x000fe200078e00ff */
[----:B------:R-:W-:Y:S01]  /*a6d0*/  SHF.R.S32.HI R200, RZ, 0xc, R200 ;  /* 0x0000000cffc87819 */ /* 0x000fe200000114c8 */
[----:B------:R-:W-:Y:S01]  /*a6e0*/  IMAD.SHL.U32 R102, R102, 0x1000, RZ ;  /* 0x0000100066667824 */ /* 0x000fe200078e00ff */
[----:B------:R-:W-:-:S02]  /*a6f0*/  LOP3.LUT R126, R219, 0xf00000, RZ, 0xc0, !PT ;  /* 0x00f00000db7e7812 */ /* 0x000fc400078ec0ff */
[----:B------:R-:W-:Y:S02]  /*a700*/  LOP3.LUT R127, R218, 0xf000, RZ, 0xc0, !PT ;  /* 0x0000f000da7f7812 */ /* 0x000fe400078ec0ff */
[----:B------:R-:W-:Y:S01]  /*a710*/  LOP3.LUT R200, R105, 0xff0000, R200, 0xf8, !PT ;  /* 0x00ff000069c87812 */ /* 0x000fe200078ef8c8 */
[----:B------:R-:W-:Y:S01]  /*a720*/  IMAD.SHL.U32 R126, R126, 0x100, RZ ;  /* 0x000001007e7e7824 */ /* 0x000fe200078e00ff */
[----:B------:R-:W-:Y:S01]  /*a730*/  LOP3.LUT R213, R217, 0xf00000, RZ, 0xc0, !PT ;  /* 0x00f00000d9d57812 */ /* 0x000fe200078ec0ff */
[----:B------:R-:W-:Y:S01]  /*a740*/  IMAD.U32 R127, R127, 0x10000, RZ ;  /* 0x000100007f7f7824 */ /* 0x000fe200078e00ff */
[----:B------:R-:W-:Y:S02]  /*a750*/  LOP3.LUT R105, R218, 0xf000000, RZ, 0xc0, !PT ;  /* 0x0f000000da697812 */ /* 0x000fe400078ec0ff */
[----:B------:R-:W-:Y:S02]  /*a760*/  SHF.R.S32.HI R104, RZ, 0x1c, R104 ;  /* 0x0000001cff687819 */ /* 0x000fe40000011468 */
[----:B------:R-:W-:-:S02]  /*a770*/  SHF.R.S32.HI R102, RZ, 0xc, R102 ;  /* 0x0000000cff667819 */ /* 0x000fc40000011466 */
[----:B------:R-:W-:Y:S02]  /*a780*/  SHF.L.U32 R213, R213, 0x8, RZ ;  /* 0x00000008d5d57819 */ /* 0x000fe400000006ff */
[----:B------:R-:W-:Y:S02]  /*a790*/  SHF.L.U32 R105, R105, 0x4, RZ ;  /* 0x0000000469697819 */ /* 0x000fe400000006ff */
[----:B------:R-:W-:Y:S02]  /*a7a0*/  SHF.R.S32.HI R126, RZ, 0xc, R126 ;  /* 0x0000000cff7e7819 */ /* 0x000fe4000001147e */
[----:B------:R-:W-:Y:S02]  /*a7b0*/  SHF.R.S32.HI R127, RZ, 0x14, R127 ;  /* 0x00000014ff7f7819 */ /* 0x000fe4000001147f */
[----:B------:R-:W-:Y:S02]  /*a7c0*/  LOP3.LUT R104, R104, 0xff, RZ, 0xc0, !PT ;  /* 0x000000ff68687812 */ /* 0x000fe400078ec0ff */
[----:B------:R-:W-:-:S02]  /*a7d0*/  LOP3.LUT R102, R243, 0xff0000, R102, 0xf8, !PT ;  /* 0x00ff0000f3667812 */ /* 0x000fc400078ef866 */
[----:B------:R-:W-:Y:S02]  /*a7e0*/  SHF.R.S32.HI R213, RZ, 0xc, R213 ;  /* 0x0000000cffd57819 */ /* 0x000fe400000114d5 */
[----:B------:R-:W-:Y:S02]  /*a7f0*/  SHF.R.S32.HI R105, RZ, 0x4, R105 ;  /* 0x00000004ff697819 */ /* 0x000fe40000011469 */
[----:B------:R-:W-:Y:S02]  /*a800*/  LOP3.LUT R239, R219, 0xf0000, RZ, 0xc0, !PT ;  /* 0x000f0000dbef7812 */ /* 0x000fe400078ec0ff */
[----:B------:R-:W-:Y:S02]  /*a810*/  LOP3.LUT R126, R101, 0xff0000, R126, 0xf8, !PT ;  /* 0x00ff0000657e7812 */ /* 0x000fe400078ef87e */
[----:B------:R-:W-:Y:S01]  /*a820*/  LOP3.LUT R101, R215, 0xf000000, RZ, 0xc0, !PT ;  /* 0x0f000000d7657812 */ /* 0x000fe200078ec0ff */
[----:B------:R-:W-:Y:S01]  /*a830*/  IMAD.SHL.U32 R239, R239, 0x1000, RZ ;  /* 0x00001000efef7824 */ /* 0x000fe200078e00ff */
[----:B------:R-:W-:-:S02]  /*a840*/  LOP3.LUT R127, R104, 0xff00, R127, 0xf8, !PT ;  /* 0x0000ff00687f7812 */ /* 0x000fc400078ef87f */
[----:B------:R-:W-:Y:S01]  /*a850*/  LOP3.LUT R213, R100, 0xff0000, R213, 0xf8, !PT ;  /* 0x00ff000064d57812 */ /* 0x000fe200078ef8d5 */
[----:B------:R-:W-:Y:S01]  /*a860*/  IMAD.SHL.U32 R101, R101, 0x10, RZ ;  /* 0x0000001065657824 */ /* 0x000fe200078e00ff */
[----:B------:R-:W-:Y:S02]  /*a870*/  LOP3.LUT R105, R102, 0xff000000, R105, 0xf8, !PT ;  /* 0xff00000066697812 */ /* 0x000fe400078ef869 */
[----:B------:R-:W-:Y:S02]  /*a880*/  LOP3.LUT R104, R219, 0xf000000, RZ, 0xc0, !PT ;  /* 0x0f000000db687812 */ /* 0x000fe400078ec0ff */
[----:B------:R-:W-:Y:S02]  /*a890*/  LOP3.LUT R100, R217, 0xf000000, RZ, 0xc0, !PT ;  /* 0x0f000000d9647812 */ /* 0x000fe400078ec0ff */
[----:B------:R-:W-:Y:S01]  /*a8a0*/  LOP3.LUT R102, R216, 0xf000000, RZ, 0xc0, !PT ;  /* 0x0f000000d8667812 */ /* 0x000fe200078ec0ff */
[----:B------:R-:W-:Y:S01]  /*a8b0*/  IMAD.SHL.U32 R104, R104, 0x10, RZ ;  /* 0x0000001068687824 */ /* 0x000fe200078e00ff */
[----:B------:R-:W-:Y:S01]  /*a8c0*/  LOP3.LUT R230, R214, 0xf000000, RZ, 0xc0, !PT ;  /* 0x0f000000d6e67812 */ /* 0x000fe200078ec0ff */
[----:B------:R-:W-:Y:S01]  /*a8d0*/  IMAD.SHL.U32 R100, R100, 0x10, RZ ;  /* 0x0000001064647824 */ /* 0x000fe200078e00ff */
[----:B------:R-:W-:Y:S01]  /*a8e0*/  SHF.R.S32.HI R239, RZ, 0xc, R239 ;  /* 0x0000000cffef7819 */ /* 0x000fe200000114ef */
[----:B------:R-:W-:Y:S01]  /*a8f0*/  IMAD.SHL.U32 R102, R102, 0x10, RZ ;  /* 0x0000001066667824 */ /* 0x000fe200078e00ff */
[----:B------:R-:W-:Y:S01]  /*a900*/  SHF.R.S32.HI R101, RZ, 0x4, R101 ;  /* 0x00000004ff657819 */ /* 0x000fe20000011465 */
[----:B------:R-:W-:Y:S01]  /*a910*/  IMAD.SHL.U32 R230, R230, 0x10, RZ ;  /* 0x00000010e6e67824 */ /* 0x000fe200078e00ff */
[----:B------:R-:W-:-:S02]  /*a920*/  LOP3.LUT R239, R106, 0xff0000, R239, 0xf8, !PT ;  /* 0x00ff00006aef7812 */ /* 0x000fc400078ef8ef */
[----:B------:R-:W-:Y:S02]  /*a930*/  SHF.R.S32.HI R104, RZ, 0x4, R104 ;  /* 0x00000004ff687819 */ /* 0x000fe40000011468 */
[----:B------:R-:W-:Y:S02]  /*a940*/  SHF.R.S32.HI R100, RZ, 0x4, R100 ;  /* 0x00000004ff647819 */ /* 0x000fe40000011464 */
[----:B------:R-:W-:Y:S02]  /*a950*/  SHF.R.S32.HI R102, RZ, 0x4, R102 ;  /* 0x00000004ff667819 */ /* 0x000fe40000011466 */
[----:B------:R-:W-:Y:S02]  /*a960*/  SHF.R.S32.HI R230, RZ, 0x4, R230 ;  /* 0x00000004ffe67819 */ /* 0x000fe400000114e6 */
[----:B------:R-:W-:Y:S02]  /*a970*/  LOP3.LUT R101, R222, 0xff000000, R101, 0xf8, !PT ;  /* 0xff000000de657812 */ /* 0x000fe400078ef865 */
[----:B------:R-:W-:-:S02]  /*a980*/  LOP3.LUT R106, R216, 0xf00000, RZ, 0xc0, !PT ;  /* 0x00f00000d86a7812 */ /* 0x000fc400078ec0ff */
[----:B------:R-:W-:Y:S02]  /*a990*/  LOP3.LUT R222, R214, 0xf00000, RZ, 0xc0, !PT ;  /* 0x00f00000d6de7812 */ /* 0x000fe400078ec0ff */
[----:B------:R-:W-:Y:S01]  /*a9a0*/  LOP3.LUT R104, R239, 0xff000000, R104, 0xf8, !PT ;  /* 0xff000000ef687812 */ /* 0x000fe200078ef868 */
[----:B------:R-:W-:Y:S01]  /*a9b0*/  IMAD.SHL.U32 R106, R106, 0x100, RZ ;  /* 0x000001006a6a7824 */ /* 0x000fe200078e00ff */
[----:B------:R-:W-:Y:S01]  /*a9c0*/  LOP3.LUT R100, R233, 0xff000000, R100, 0xf8, !PT ;  /* 0xff000000e9647812 */ /* 0x000fe200078ef864 */
[----:B------:R-:W-:Y:S01]  /*a9d0*/  IMAD.SHL.U32 R222, R222, 0x100, RZ ;  /* 0x00000100dede7824 */ /* 0x000fe200078e00ff */
[----:B------:R-:W-:Y:S02]  /*a9e0*/  LOP3.LUT R102, R229, 0xff000000, R102, 0xf8, !PT ;  /* 0xff000000e5667812 */ /* 0x000fe400078ef866 */
[----:B------:R-:W-:Y:S02]  /*a9f0*/  LOP3.LUT R103, R103, 0xff000000, R230, 0xf8, !PT ;  /* 0xff00000067677812 */ /* 0x000fe400078ef8e6 */
[----:B------:R-:W-:-:S02]  /*aa00*/  LOP3.LUT R228, R218, 0xf00000, RZ, 0xc0, !PT ;  /* 0x00f00000dae47812 */ /* 0x000fc400078ec0ff */
[----:B------:R-:W-:Y:S02]  /*aa10*/  SHF.R.S32.HI R106, RZ, 0xc, R106 ;  /* 0x0000000cff6a7819 */ /* 0x000fe4000001146a */
[----:B------:R-:W-:Y:S01]  /*aa20*/  SHF.L.U32 R228, R228, 0x8, RZ ;  /* 0x00000008e4e47819 */ /* 0x000fe200000006ff */
[----:B------:R-:W-:Y:S01]  /*aa30*/  IMMA.16832.S8.S8 R100, R100.ROW, R104.COL, RZ ;  /* 0x0000006864647237 */ /* 0x000fe20000405cff */
[----:B------:R-:W-:Y:S02]  /*aa40*/  LOP3.LUT R105, R215, 0xf0000000, RZ, 0xc0, !PT ;  /* 0xf0000000d7697812 */ /* 0x000fe400078ec0ff */
[----:B------:R-:W-:Y:S02]  /*aa50*/  SHF.R.S32.HI R228, RZ, 0xc, R228 ;  /* 0x0000000cffe47819 */ /* 0x000fe400000114e4 */
[----:B------:R-:W-:Y:S02]  /*aa60*/  LOP3.LUT R219, R219, 0xf0000000, RZ, 0xc0, !PT ;  /* 0xf0000000dbdb7812 */ /* 0x000fe400078ec0ff */
[----:B------:R-:W-:-:S02]  /*aa70*/  LOP3.LUT R218, R218, 0xf0000000, RZ, 0xc0, !PT ;  /* 0xf0000000dada7812 */ /* 0x000fc400078ec0ff */
[----:B------:R-:W-:Y:S02]  /*aa80*/  SHF.R.S32.HI R222, RZ, 0xc, R222 ;  /* 0x0000000cffde7819 */ /* 0x000fe400000114de */
[----:B------:R-:W-:Y:S02]  /*aa90*/  LOP3.LUT R104, R217, 0xf0000000, RZ, 0xc0, !PT ;  /* 0xf0000000d9687812 */ /* 0x000fe400078ec0ff */
[----:B------:R-:W-:Y:S02]  /*aaa0*/  LOP3.LUT R215, R216, 0xf0000000, RZ, 0xc0, !PT ;  /* 0xf0000000d8d77812 */ /* 0x000fe400078ec0ff */
[----:B------:R-:W-:Y:S02]  /*aab0*/  LOP3.LUT R214, R214, 0xf0000000, RZ, 0xc0, !PT ;  /* 0xf0000000d6d67812 */ /* 0x000fe400078ec0ff */
[----:B------:R-:W-:Y:S02]  /*aac0*/  LOP3.LUT R106, R241, 0xff0000, R106, 0xf8, !PT ;  /* 0x00ff0000f16a7812 */ /* 0x000fe400078ef86a */
[----:B------:R-:W-:-:S02]  /*aad0*/  LOP3.LUT R127, R127, 0xff0000, R228, 0xf8, !PT ;  /* 0x00ff00007f7f7812 */ /* 0x000fc400078ef8e4 */
[----:B------:R-:W-:Y:S02]  /*aae0*/  SHF.R.S32.HI R219, RZ, 0x4, R219 ;  /* 0x00000004ffdb7819 */ /* 0x000fe400000114db */
[----:B------:R-:W-:Y:S02]  /*aaf0*/  SHF.R.S32.HI R218, RZ, 0x4, R218 ;  /* 0x00000004ffda7819 */ /* 0x000fe400000114da */
[----:B------:R-:W-:Y:S02]  /*ab00*/  LOP3.LUT R107, R107, 0xff0000, R222, 0xf8, !PT ;  /* 0x00ff00006b6b7812 */ /* 0x000fe400078ef8de */
[----:B------:R-:W-:Y:S02]  /*ab10*/  SHF.R.S32.HI R104, RZ, 0x4, R104 ;  /* 0x00000004ff687819 */ /* 0x000fe40000011468 */
[----:B------:R-:W-:Y:S02]  /*ab20*/  SHF.R.S32.HI R105, RZ, 0x4, R105 ;  /* 0x00000004ff697819 */ /* 0x000fe40000011469 */
[----:B------:R-:W-:-:S02]  /*ab30*/  SHF.R.S32.HI R215, RZ, 0x4, R215 ;  /* 0x00000004ffd77819 */ /* 0x000fc400000114d7 */
[----:B------:R-:W-:Y:S02]  /*ab40*/  SHF.R.S32.HI R214, RZ, 0x4, R214 ;  /* 0x00000004ffd67819 */ /* 0x000fe400000114d6 */
[----:B------:R-:W-:Y:S02]  /*ab50*/  LOP3.LUT R126, R126, 0xff000000, R219, 0xf8, !PT ;  /* 0xff0000007e7e7812 */ /* 0x000fe400078ef8db */
[----:B------:R-:W-:Y:S02]  /*ab60*/  LOP3.LUT R127, R127, 0xff000000, R218, 0xf8, !PT ;  /* 0xff0000007f7f7812 */ /* 0x000fe400078ef8da */
[----:B------:R-:W-:Y:S02]  /*ab70*/  LOP3.LUT R104, R213, 0xff000000, R104, 0xf8, !PT ;  /* 0xff000000d5687812 */ /* 0x000fe400078ef868 */
[----:B------:R-:W-:Y:S02]  /*ab80*/  LOP3.LUT R105, R200, 0xff000000, R105, 0xf8, !PT ;  /* 0xff000000c8697812 */ /* 0x000fe400078ef869 */
[----:B------:R-:W-:-:S02]  /*ab90*/  LOP3.LUT R106, R106, 0xff000000, R215, 0xf8, !PT ;  /* 0xff0000006a6a7812 */ /* 0x000fc400078ef8d7 */
[----:B------:R-:W-:-:S07]  /*aba0*/  LOP3.LUT R107, R107, 0xff000000, R214, 0xf8, !PT ;  /* 0xff0000006b6b7812 */ /* 0x000fce00078ef8d6 */
[----:B------:R-:W-:-:S15]  /*abb0*/  IMMA.16832.S8.S8 R104, R104.ROW, R126.COL, RZ ;  /* 0x0000007e68687237 */ /* 0x000fde0000405cff */
[----:B------:R-:W-:-:S04]  /*abc0*/  NOP ;  /* 0x0000000000007918 */ /* 0x000fc80000000000 */
[----:B------:R-:W-:Y:S01]  /*abd0*/  IADD3 R100, PT, PT, R125, R100, R104 ;  /* 0x000000647d647210 */ /* 0x000fe20007ffe068 */
[----:B------:R-:W-:Y:S01]  /*abe0*/  IMAD.MOV.U32 R104, RZ, RZ, R188 ;  /* 0x000000ffff687224 */ /* 0x000fe200078e00bc */
[----:B------:R-:W-:Y:S01]  /*abf0*/  IADD3 R101, PT, PT, R124, R101, R105 ;  /* 0x000000657c657210 */ /* 0x000fe20007ffe069 */
[----:B------:R-:W-:Y:S01]  /*ac00*/  IMAD.MOV.U32 R105, RZ, RZ, 0x0 ;  /* 0x00000000ff697424 */ /* 0x000fe200078e00ff */
[----:B------:R-:W-:Y:S02]  /*ac10*/  IADD3 R102, PT, PT, R123, R102, R106 ;  /* 0x000000667b667210 */ /* 0x000fe40007ffe06a */
[----:B------:R-:W-:Y:S01]  /*ac20*/  IADD3 R103, PT, PT, R122, R103, R107 ;  /* 0x000000677a677210 */ /* 0x000fe20007ffe06b */
[----:B------:R-:W-:Y:S06]  /*ac30*/  RET.REL.NODEC R104 `(_Z27DenseLayerGEMM_i4_o4_kernelPKhS0_PhiiiS0_S0_S0_S0_S0_S0_P7__half2) ;  /* 0xffffff5068f07950 */ /* 0x000fec0003c3ffff */
.L_x_25:
[----:B------:R-:W-:-:S00]  /*ac40*/  BRA `(.L_x_25) ;  /* 0xfffffffc00fc7947 */ /* 0x000fc0000383ffff */
[----:B------:R-:W-:-:S00]  /*ac50*/  NOP ;  /* 0x0000000000007918 */ /* 0x000fc00000000000 */
        /* <DEDUP_REMOVED lines=10> */
.L_x_28:


//--------------------- .nv.shared._Z27DenseLayerGEMM_i4_o4_kernelPKhS0_PhiiiS0_S0_S0_S0_S0_S0_P7__half2 --------------------------
	.section	.nv.shared._Z27DenseLayerGEMM_i4_o4_kernelPKhS0_PhiiiS0_S0_S0_S0_S0_S0_P7__half2,"aw",@nobits
	.sectionflags	@""
	.align	16
	.zero		1024


//--------------------- .nv.shared.reserved.0     --------------------------
	.section	.nv.shared.reserved.0,"aw",@nobits
	.weak		__nv_reservedSMEM_offset_0_alias
	.size		__nv_reservedSMEM_offset_0_alias, 0, 64
	.other		__nv_reservedSMEM_offset_0_alias,@"STO_CUDA_RESERVED_SHARED STV_DEFAULT"
__nv_reservedSMEM_offset_0_alias:
	.zero		0
	.zero		64


//--------------------- .nv.constant0._Z27DenseLayerGEMM_i4_o4_kernelPKhS0_PhiiiS0_S0_S0_S0_S0_S0_P7__half2 --------------------------
	.section	.nv.constant0._Z27DenseLayerGEMM_i4_o4_kernelPKhS0_PhiiiS0_S0_S0_S0_S0_S0_P7__half2,"a",@progbits
	.sectionflags	@""
	.align	4
.nv.constant0._Z27DenseLayerGEMM_i4_o4_kernelPKhS0_PhiiiS0_S0_S0_S0_S0_S0_P7__half2:
	.zero		992


//--------------------- SYMBOLS --------------------------

	.type		.nv.reservedSmem.offset0,@object
	.size		.nv.reservedSmem.offset0,0x4
	.type		.nv.reservedSmem.cap,@object
	.size		.nv.reservedSmem.cap,0x4
